//
// Generated by NVIDIA NVVM Compiler
//
// Compiler Build ID: CL-36424714
// Cuda compilation tools, release 13.0, V13.0.88
// Based on NVVM 20.0.0
//

.version 9.0
.target sm_100
.address_size 64

	// .globl	_Z11ZerosToOnesPfiif

.visible .entry _Z11ZerosToOnesPfiif(
	.param .u64 .ptr .align 1 _Z11ZerosToOnesPfiif_param_0,
	.param .u32 _Z11ZerosToOnesPfiif_param_1,
	.param .u32 _Z11ZerosToOnesPfiif_param_2,
	.param .f32 _Z11ZerosToOnesPfiif_param_3
)
{
	.reg .pred 	%p<5>;
	.reg .b32 	%r<15>;
	.reg .b32 	%f<3>;
	.reg .b64 	%rd<5>;

	ld.param.u64 	%rd2, [_Z11ZerosToOnesPfiif_param_0];
	ld.param.u32 	%r4, [_Z11ZerosToOnesPfiif_param_1];
	ld.param.u32 	%r5, [_Z11ZerosToOnesPfiif_param_2];
	ld.param.f32 	%f1, [_Z11ZerosToOnesPfiif_param_3];
	mov.u32 	%r6, %ctaid.x;
	mov.u32 	%r7, %ntid.x;
	mov.u32 	%r8, %tid.x;
	mad.lo.s32 	%r1, %r6, %r7, %r8;
	mov.u32 	%r9, %ctaid.y;
	mov.u32 	%r10, %ntid.y;
	mov.u32 	%r11, %tid.y;
	mad.lo.s32 	%r12, %r9, %r10, %r11;
	setp.ge.s32 	%p1, %r1, %r4;
	setp.ge.s32 	%p2, %r12, %r5;
	or.pred  	%p3, %p1, %p2;
	@%p3 bra 	$L__BB0_3;
	cvta.to.global.u64 	%rd3, %rd2;
	mad.lo.s32 	%r13, %r5, %r1, %r12;
	mul.wide.s32 	%rd4, %r13, 4;
	add.s64 	%rd1, %rd3, %rd4;
	ld.global.f32 	%f2, [%rd1];
	setp.geu.f32 	%p4, %f2, %f1;
	@%p4 bra 	$L__BB0_3;
	mov.b32 	%r14, 1065353216;
	st.global.u32 	[%rd1], %r14;
$L__BB0_3:
	ret;

}
	// .globl	_Z10TileWDenomPfS_iii
.visible .entry _Z10TileWDenomPfS_iii(
	.param .u64 .ptr .align 1 _Z10TileWDenomPfS_iii_param_0,
	.param .u64 .ptr .align 1 _Z10TileWDenomPfS_iii_param_1,
	.param .u32 _Z10TileWDenomPfS_iii_param_2,
	.param .u32 _Z10TileWDenomPfS_iii_param_3,
	.param .u32 _Z10TileWDenomPfS_iii_param_4
)
{
	.reg .pred 	%p<13>;
	.reg .b32 	%r<47>;
	.reg .b32 	%f<2>;
	.reg .b64 	%rd<29>;

	ld.param.u64 	%rd2, [_Z10TileWDenomPfS_iii_param_0];
	ld.param.u64 	%rd3, [_Z10TileWDenomPfS_iii_param_1];
	ld.param.u32 	%r23, [_Z10TileWDenomPfS_iii_param_2];
	ld.param.u32 	%r21, [_Z10TileWDenomPfS_iii_param_3];
	ld.param.u32 	%r24, [_Z10TileWDenomPfS_iii_param_4];
	cvta.to.global.u64 	%rd1, %rd3;
	mov.u32 	%r25, %ctaid.x;
	mov.u32 	%r26, %ntid.x;
	mov.u32 	%r27, %tid.x;
	mad.lo.s32 	%r1, %r25, %r26, %r27;
	mov.u32 	%r28, %ctaid.y;
	mov.u32 	%r29, %ntid.y;
	mul.lo.s32 	%r2, %r28, %r29;
	mov.u32 	%r3, %tid.y;
	add.s32 	%r30, %r2, %r3;
	setp.ge.s32 	%p1, %r1, %r23;
	setp.ge.s32 	%p2, %r30, %r24;
	or.pred  	%p3, %p1, %p2;
	@%p3 bra 	$L__BB1_13;
	cvta.to.global.u64 	%rd4, %rd2;
	mad.lo.s32 	%r31, %r24, %r1, %r30;
	mul.wide.s32 	%rd5, %r31, 4;
	add.s64 	%rd6, %rd4, %rd5;
	ld.global.f32 	%f1, [%rd6];
	setp.lt.s32 	%p4, %r21, 1;
	@%p4 bra 	$L__BB1_13;
	mul.lo.s32 	%r5, %r21, %r1;
	and.b32  	%r6, %r21, 7;
	setp.lt.u32 	%p5, %r21, 8;
	mov.b32 	%r45, 0;
	@%p5 bra 	$L__BB1_5;
	and.b32  	%r45, %r21, 2147483640;
	neg.s32 	%r43, %r45;
	mul.lo.s32 	%r33, %r24, %r21;
	mad.lo.s32 	%r34, %r33, %r1, %r3;
	add.s32 	%r42, %r34, %r2;
	shl.b32 	%r10, %r24, 3;
	mul.wide.s32 	%rd9, %r24, 4;
$L__BB1_4:
	.pragma "nounroll";
	mul.wide.s32 	%rd7, %r42, 4;
	add.s64 	%rd8, %rd1, %rd7;
	st.global.f32 	[%rd8], %f1;
	add.s64 	%rd10, %rd8, %rd9;
	st.global.f32 	[%rd10], %f1;
	add.s64 	%rd11, %rd10, %rd9;
	st.global.f32 	[%rd11], %f1;
	add.s64 	%rd12, %rd11, %rd9;
	st.global.f32 	[%rd12], %f1;
	add.s64 	%rd13, %rd12, %rd9;
	st.global.f32 	[%rd13], %f1;
	add.s64 	%rd14, %rd13, %rd9;
	st.global.f32 	[%rd14], %f1;
	add.s64 	%rd15, %rd14, %rd9;
	st.global.f32 	[%rd15], %f1;
	add.s64 	%rd16, %rd15, %rd9;
	st.global.f32 	[%rd16], %f1;
	add.s32 	%r43, %r43, 8;
	add.s32 	%r42, %r42, %r10;
	setp.ne.s32 	%p6, %r43, 0;
	@%p6 bra 	$L__BB1_4;
$L__BB1_5:
	setp.eq.s32 	%p7, %r6, 0;
	@%p7 bra 	$L__BB1_13;
	and.b32  	%r16, %r21, 3;
	setp.lt.u32 	%p8, %r6, 4;
	@%p8 bra 	$L__BB1_8;
	add.s32 	%r35, %r45, %r5;
	mad.lo.s32 	%r36, %r35, %r24, %r30;
	mul.wide.s32 	%rd17, %r36, 4;
	add.s64 	%rd18, %rd1, %rd17;
	st.global.f32 	[%rd18], %f1;
	mul.wide.s32 	%rd19, %r24, 4;
	add.s64 	%rd20, %rd18, %rd19;
	st.global.f32 	[%rd20], %f1;
	add.s64 	%rd21, %rd20, %rd19;
	st.global.f32 	[%rd21], %f1;
	add.s64 	%rd22, %rd21, %rd19;
	st.global.f32 	[%rd22], %f1;
	add.s32 	%r45, %r45, 4;
$L__BB1_8:
	setp.eq.s32 	%p9, %r16, 0;
	@%p9 bra 	$L__BB1_13;
	setp.eq.s32 	%p10, %r16, 1;
	@%p10 bra 	$L__BB1_11;
	add.s32 	%r37, %r45, %r5;
	mad.lo.s32 	%r38, %r37, %r24, %r30;
	mul.wide.s32 	%rd23, %r38, 4;
	add.s64 	%rd24, %rd1, %rd23;
	st.global.f32 	[%rd24], %f1;
	mul.wide.s32 	%rd25, %r24, 4;
	add.s64 	%rd26, %rd24, %rd25;
	st.global.f32 	[%rd26], %f1;
	add.s32 	%r45, %r45, 2;
$L__BB1_11:
	and.b32  	%r39, %r21, 1;
	setp.eq.b32 	%p11, %r39, 1;
	not.pred 	%p12, %p11;
	@%p12 bra 	$L__BB1_13;
	add.s32 	%r40, %r45, %r5;
	mad.lo.s32 	%r41, %r40, %r24, %r30;
	mul.wide.s32 	%rd27, %r41, 4;
	add.s64 	%rd28, %rd1, %rd27;
	st.global.f32 	[%rd28], %f1;
$L__BB1_13:
	ret;

}
	// .globl	_Z10TileHDenomPfS_iii
.visible .entry _Z10TileHDenomPfS_iii(
	.param .u64 .ptr .align 1 _Z10TileHDenomPfS_iii_param_0,
	.param .u64 .ptr .align 1 _Z10TileHDenomPfS_iii_param_1,
	.param .u32 _Z10TileHDenomPfS_iii_param_2,
	.param .u32 _Z10TileHDenomPfS_iii_param_3,
	.param .u32 _Z10TileHDenomPfS_iii_param_4
)
{
	.reg .pred 	%p<13>;
	.reg .b32 	%r<39>;
	.reg .b32 	%f<2>;
	.reg .b64 	%rd<16>;

	ld.param.u64 	%rd3, [_Z10TileHDenomPfS_iii_param_0];
	ld.param.u64 	%rd4, [_Z10TileHDenomPfS_iii_param_1];
	ld.param.u32 	%r20, [_Z10TileHDenomPfS_iii_param_2];
	ld.param.u32 	%r21, [_Z10TileHDenomPfS_iii_param_3];
	ld.param.u32 	%r19, [_Z10TileHDenomPfS_iii_param_4];
	cvta.to.global.u64 	%rd1, %rd4;
	mov.u32 	%r22, %ctaid.x;
	mov.u32 	%r23, %ntid.x;
	mov.u32 	%r24, %tid.x;
	mad.lo.s32 	%r1, %r22, %r23, %r24;
	mov.u32 	%r25, %ctaid.y;
	mov.u32 	%r26, %ntid.y;
	mov.u32 	%r27, %tid.y;
	mad.lo.s32 	%r28, %r25, %r26, %r27;
	setp.ge.s32 	%p1, %r1, %r20;
	setp.ge.s32 	%p2, %r28, %r21;
	or.pred  	%p3, %p1, %p2;
	@%p3 bra 	$L__BB2_13;
	cvta.to.global.u64 	%rd5, %rd3;
	mad.lo.s32 	%r3, %r21, %r1, %r28;
	mul.wide.s32 	%rd6, %r3, 4;
	add.s64 	%rd7, %rd5, %rd6;
	ld.global.f32 	%f1, [%rd7];
	setp.lt.s32 	%p4, %r19, 1;
	@%p4 bra 	$L__BB2_13;
	mul.lo.s32 	%r4, %r3, %r19;
	and.b32  	%r5, %r19, 7;
	setp.lt.u32 	%p5, %r19, 8;
	mov.b32 	%r37, 0;
	@%p5 bra 	$L__BB2_5;
	and.b32  	%r37, %r19, 2147483640;
	neg.s32 	%r35, %r37;
	add.s64 	%rd2, %rd1, 16;
	mov.u32 	%r34, %r4;
$L__BB2_4:
	.pragma "nounroll";
	mul.wide.s32 	%rd8, %r34, 4;
	add.s64 	%rd9, %rd2, %rd8;
	st.global.f32 	[%rd9+-16], %f1;
	st.global.f32 	[%rd9+-12], %f1;
	st.global.f32 	[%rd9+-8], %f1;
	st.global.f32 	[%rd9+-4], %f1;
	st.global.f32 	[%rd9], %f1;
	st.global.f32 	[%rd9+4], %f1;
	st.global.f32 	[%rd9+8], %f1;
	st.global.f32 	[%rd9+12], %f1;
	add.s32 	%r35, %r35, 8;
	add.s32 	%r34, %r34, 8;
	setp.ne.s32 	%p6, %r35, 0;
	@%p6 bra 	$L__BB2_4;
$L__BB2_5:
	setp.eq.s32 	%p7, %r5, 0;
	@%p7 bra 	$L__BB2_13;
	and.b32  	%r13, %r19, 3;
	setp.lt.u32 	%p8, %r5, 4;
	@%p8 bra 	$L__BB2_8;
	add.s32 	%r30, %r37, %r4;
	mul.wide.s32 	%rd10, %r30, 4;
	add.s64 	%rd11, %rd1, %rd10;
	st.global.f32 	[%rd11], %f1;
	st.global.f32 	[%rd11+4], %f1;
	st.global.f32 	[%rd11+8], %f1;
	st.global.f32 	[%rd11+12], %f1;
	add.s32 	%r37, %r37, 4;
$L__BB2_8:
	setp.eq.s32 	%p9, %r13, 0;
	@%p9 bra 	$L__BB2_13;
	setp.eq.s32 	%p10, %r13, 1;
	@%p10 bra 	$L__BB2_11;
	add.s32 	%r31, %r37, %r4;
	mul.wide.s32 	%rd12, %r31, 4;
	add.s64 	%rd13, %rd1, %rd12;
	st.global.f32 	[%rd13], %f1;
	st.global.f32 	[%rd13+4], %f1;
	add.s32 	%r37, %r37, 2;
$L__BB2_11:
	and.b32  	%r32, %r19, 1;
	setp.eq.b32 	%p11, %r32, 1;
	not.pred 	%p12, %p11;
	@%p12 bra 	$L__BB2_13;
	add.s32 	%r33, %r37, %r4;
	mul.wide.s32 	%rd14, %r33, 4;
	add.s64 	%rd15, %rd1, %rd14;
	st.global.f32 	[%rd15], %f1;
$L__BB2_13:
	ret;

}
	// .globl	_Z17bitonicSortNonnegPfS_iii
.visible .entry _Z17bitonicSortNonnegPfS_iii(
	.param .u64 .ptr .align 1 _Z17bitonicSortNonnegPfS_iii_param_0,
	.param .u64 .ptr .align 1 _Z17bitonicSortNonnegPfS_iii_param_1,
	.param .u32 _Z17bitonicSortNonnegPfS_iii_param_2,
	.param .u32 _Z17bitonicSortNonnegPfS_iii_param_3,
	.param .u32 _Z17bitonicSortNonnegPfS_iii_param_4
)
{
	.reg .pred 	%p<12>;
	.reg .b32 	%r<40>;
	.reg .b32 	%f<9>;
	.reg .b64 	%rd<22>;

	ld.param.u64 	%rd3, [_Z17bitonicSortNonnegPfS_iii_param_0];
	ld.param.u64 	%rd4, [_Z17bitonicSortNonnegPfS_iii_param_1];
	ld.param.u32 	%r16, [_Z17bitonicSortNonnegPfS_iii_param_2];
	ld.param.u32 	%r14, [_Z17bitonicSortNonnegPfS_iii_param_3];
	ld.param.u32 	%r17, [_Z17bitonicSortNonnegPfS_iii_param_4];
	cvta.to.global.u64 	%rd1, %rd3;
	cvta.to.global.u64 	%rd2, %rd4;
	mov.u32 	%r18, %ctaid.x;
	mov.u32 	%r19, %ntid.x;
	mov.u32 	%r20, %tid.x;
	mad.lo.s32 	%r1, %r18, %r19, %r20;
	mov.u32 	%r21, %ctaid.y;
	mov.u32 	%r22, %ntid.y;
	mov.u32 	%r23, %tid.y;
	mad.lo.s32 	%r24, %r21, %r22, %r23;
	sub.s32 	%r3, %r17, %r14;
	setp.ge.s32 	%p1, %r1, %r16;
	setp.ge.s32 	%p2, %r24, %r17;
	or.pred  	%p3, %p1, %p2;
	@%p3 bra 	$L__BB3_11;
	shl.b32 	%r4, %r17, 1;
	setp.lt.s32 	%p4, %r4, 3;
	@%p4 bra 	$L__BB3_7;
	mul.lo.s32 	%r5, %r17, %r1;
	mov.b32 	%r37, 2;
$L__BB3_3:
	shr.s32 	%r38, %r37, 1;
	setp.lt.s32 	%p5, %r38, 1;
	@%p5 bra 	$L__BB3_6;
	div.u32 	%r26, %r24, %r38;
	and.b32  	%r8, %r26, 1;
	mov.u32 	%r39, %r37;
$L__BB3_5:
	mov.u32 	%r9, %r38;
	setp.eq.s32 	%p6, %r8, 0;
	and.b32  	%r27, %r39, -2;
	div.u32 	%r28, %r24, %r9;
	mul.lo.s32 	%r29, %r28, %r9;
	sub.s32 	%r30, %r24, %r29;
	mad.lo.s32 	%r31, %r28, %r27, %r30;
	add.s32 	%r32, %r31, %r5;
	mul.wide.s32 	%rd5, %r32, 4;
	add.s64 	%rd6, %rd2, %rd5;
	ld.global.f32 	%f1, [%rd6];
	mul.wide.u32 	%rd7, %r9, 4;
	add.s64 	%rd8, %rd6, %rd7;
	ld.global.f32 	%f2, [%rd8];
	setp.lt.f32 	%p7, %f1, %f2;
	selp.f32 	%f3, %f1, %f2, %p7;
	selp.f32 	%f4, %f2, %f1, %p7;
	selp.f32 	%f5, %f4, %f3, %p6;
	selp.f32 	%f6, %f3, %f4, %p6;
	st.global.f32 	[%rd6], %f5;
	st.global.f32 	[%rd8], %f6;
	bar.sync 	0;
	shr.u32 	%r38, %r9, 1;
	setp.gt.u32 	%p8, %r9, 1;
	mov.u32 	%r39, %r9;
	@%p8 bra 	$L__BB3_5;
$L__BB3_6:
	shl.b32 	%r37, %r37, 1;
	setp.lt.s32 	%p9, %r37, %r4;
	@%p9 bra 	$L__BB3_3;
$L__BB3_7:
	shl.b32 	%r13, %r24, 1;
	setp.lt.s32 	%p10, %r13, %r3;
	@%p10 bra 	$L__BB3_9;
	mad.lo.s32 	%r33, %r14, %r1, %r13;
	mul.wide.s32 	%rd9, %r33, 4;
	add.s64 	%rd10, %rd2, %rd9;
	ld.global.f32 	%f7, [%rd10];
	sub.s32 	%r34, %r33, %r3;
	mul.wide.s32 	%rd11, %r34, 4;
	add.s64 	%rd12, %rd1, %rd11;
	st.global.f32 	[%rd12], %f7;
$L__BB3_9:
	add.s32 	%r35, %r13, 1;
	setp.lt.s32 	%p11, %r35, %r3;
	@%p11 bra 	$L__BB3_11;
	mul.lo.s32 	%r36, %r14, %r1;
	cvt.s64.s32 	%rd13, %r36;
	cvt.u64.u32 	%rd14, %r13;
	add.s64 	%rd15, %rd13, %rd14;
	shl.b64 	%rd16, %rd15, 2;
	add.s64 	%rd17, %rd2, %rd16;
	ld.global.f32 	%f8, [%rd17+4];
	cvt.s64.s32 	%rd18, %r3;
	sub.s64 	%rd19, %rd15, %rd18;
	shl.b64 	%rd20, %rd19, 2;
	add.s64 	%rd21, %rd1, %rd20;
	st.global.f32 	[%rd21+4], %f8;
$L__BB3_11:
	ret;

}


// ===== COMPILED SASS (sm_100) =====

	.target	sm_100

	.elftype	@"ET_EXEC"


//--------------------- .note.nv.tkinfo           --------------------------
	.section	.note.nv.tkinfo,"",@"SHT_NOTE"
	.sectionflags	@"SHF_NOTE_NV_TKINFO"
	.tkinfo
        /*0018*/ 	.word	0x00000002
        /*0030*/ 	.string	""
        /*0030*/ 	.string	"ptxas"
        /*0030*/ 	.string	"Cuda compilation tools, release 13.0, V13.0.88"
        /*0030*/ 	.string	"Build cuda_13.0.r13.0/compiler.36424714_0"
        /*0030*/ 	.string	"-arch sm_100 -m 64 "



//--------------------- .note.nv.cuinfo           --------------------------
	.section	.note.nv.cuinfo,"",@"SHT_NOTE"
	.sectionflags	@"SHF_NOTE_NV_CUINFO"
        /*0018*/ 	.short	0x0002
        /*001a*/ 	.short	0x0064
        /*001c*/ 	.short	0x0082
	.zero		2


//--------------------- .nv.info                  --------------------------
	.section	.nv.info,"",@"SHT_CUDA_INFO"
	.align	4


	//----- nvinfo : EIATTR_REGCOUNT
	.align		4
        /*0000*/ 	.byte	0x04, 0x2f
        /*0002*/ 	.short	(.L_1 - .L_0)
	.align		4
.L_0:
        /*0004*/ 	.word	index@(_Z11ZerosToOnesPfiif)
        /*0008*/ 	.word	0x00000008


	//----- nvinfo : EIATTR_FRAME_SIZE
	.align		4
.L_1:
        /*000c*/ 	.byte	0x04, 0x11
        /*000e*/ 	.short	(.L_3 - .L_2)
	.align		4
.L_2:
        /*0010*/ 	.word	index@(_Z11ZerosToOnesPfiif)
        /*0014*/ 	.word	0x00000000


	//----- nvinfo : EIATTR_REGCOUNT
	.align		4
.L_3:
        /*0018*/ 	.byte	0x04, 0x2f
        /*001a*/ 	.short	(.L_5 - .L_4)
	.align		4
.L_4:
        /*001c*/ 	.word	index@(_Z10TileWDenomPfS_iii)
        /*0020*/ 	.word	0x0000001e


	//----- nvinfo : EIATTR_FRAME_SIZE
	.align		4
.L_5:
        /*0024*/ 	.byte	0x04, 0x11
        /*0026*/ 	.short	(.L_7 - .L_6)
	.align		4
.L_6:
        /*0028*/ 	.word	index@(_Z10TileWDenomPfS_iii)
        /*002c*/ 	.word	0x00000000


	//----- nvinfo : EIATTR_REGCOUNT
	.align		4
.L_7:
        /*0030*/ 	.byte	0x04, 0x2f
        /*0032*/ 	.short	(.L_9 - .L_8)
	.align		4
.L_8:
        /*0034*/ 	.word	index@(_Z10TileHDenomPfS_iii)
        /*0038*/ 	.word	0x0000000c


	//----- nvinfo : EIATTR_FRAME_SIZE
	.align		4
.L_9:
        /*003c*/ 	.byte	0x04, 0x11
        /*003e*/ 	.short	(.L_11 - .L_10)
	.align		4
.L_10:
        /*0040*/ 	.word	index@(_Z10TileHDenomPfS_iii)
        /*0044*/ 	.word	0x00000000


	//----- nvinfo : EIATTR_REGCOUNT
	.align		4
.L_11:
        /*0048*/ 	.byte	0x04, 0x2f
        /*004a*/ 	.short	(.L_13 - .L_12)
	.align		4
.L_12:
        /*004c*/ 	.word	index@(_Z17bitonicSortNonnegPfS_iii)
        /*0050*/ 	.word	0x00000012


	//----- nvinfo : EIATTR_FRAME_SIZE
	.align		4
.L_13:
        /*0054*/ 	.byte	0x04, 0x11
        /*0056*/ 	.short	(.L_15 - .L_14)
	.align		4
.L_14:
        /*0058*/ 	.word	index@(_Z17bitonicSortNonnegPfS_iii)
        /*005c*/ 	.word	0x00000000


	//----- nvinfo : EIATTR_MIN_STACK_SIZE
	.align		4
.L_15:
        /*0060*/ 	.byte	0x04, 0x12
        /*0062*/ 	.short	(.L_17 - .L_16)
	.align		4
.L_16:
        /*0064*/ 	.word	index@(_Z17bitonicSortNonnegPfS_iii)
        /*0068*/ 	.word	0x00000000


	//----- nvinfo : EIATTR_MIN_STACK_SIZE
	.align		4
.L_17:
        /*006c*/ 	.byte	0x04, 0x12
        /*006e*/ 	.short	(.L_19 - .L_18)
	.align		4
.L_18:
        /*0070*/ 	.word	index@(_Z10TileHDenomPfS_iii)
        /*0074*/ 	.word	0x00000000


	//----- nvinfo : EIATTR_MIN_STACK_SIZE
	.align		4
.L_19:
        /*0078*/ 	.byte	0x04, 0x12
        /*007a*/ 	.short	(.L_21 - .L_20)
	.align		4
.L_20:
        /*007c*/ 	.word	index@(_Z10TileWDenomPfS_iii)
        /*0080*/ 	.word	0x00000000


	//----- nvinfo : EIATTR_MIN_STACK_SIZE
	.align		4
.L_21:
        /*0084*/ 	.byte	0x04, 0x12
        /*0086*/ 	.short	(.L_23 - .L_22)
	.align		4
.L_22:
        /*0088*/ 	.word	index@(_Z11ZerosToOnesPfiif)
        /*008c*/ 	.word	0x00000000
.L_23:


//--------------------- .nv.compat                --------------------------
	.section	.nv.compat,"",@"SHT_CUDA_COMPAT_INFO"
	.align	4
        /*0000*/ 	.byte	0x02, 0x09, 0x00, 0x00, 0x02, 0x02, 0x01, 0x00, 0x02, 0x05, 0x05, 0x00, 0x03, 0x07, 0x01, 0x01
        /*0010*/ 	.byte	0x02, 0x03, 0x00, 0x00, 0x02, 0x06, 0x01, 0x00, 0x04, 0x0b, 0x08, 0x00, 0x09, 0x00, 0x00, 0x00
        /*0020*/ 	.byte	0x00, 0x00, 0x00, 0x00


//--------------------- .nv.info._Z17bitonicSortNonnegPfS_iii --------------------------
	.section	.nv.info._Z17bitonicSortNonnegPfS_iii,"",@"SHT_CUDA_INFO"
	.sectionflags	@""
	.align	4


	//----- nvinfo : EIATTR_CUDA_API_VERSION
	.align		4
        /*0000*/ 	.byte	0x04, 0x37
        /*0002*/ 	.short	(.L_25 - .L_24)
.L_24:
        /*0004*/ 	.word	0x00000082


	//----- nvinfo : EIATTR_KPARAM_INFO
	.align		4
.L_25:
        /*0008*/ 	.byte	0x04, 0x17
        /*000a*/ 	.short	(.L_27 - .L_26)
.L_26:
        /*000c*/ 	.word	0x00000000
        /*0010*/ 	.short	0x0004
        /*0012*/ 	.short	0x0018
        /*0014*/ 	.byte	0x00, 0xf0, 0x11, 0x00


	//----- nvinfo : EIATTR_KPARAM_INFO
	.align		4
.L_27:
        /*0018*/ 	.byte	0x04, 0x17
        /*001a*/ 	.short	(.L_29 - .L_28)
.L_28:
        /*001c*/ 	.word	0x00000000
        /*0020*/ 	.short	0x0003
        /*0022*/ 	.short	0x0014
        /*0024*/ 	.byte	0x00, 0xf0, 0x11, 0x00


	//----- nvinfo : EIATTR_KPARAM_INFO
	.align		4
.L_29:
        /*0028*/ 	.byte	0x04, 0x17
        /*002a*/ 	.short	(.L_31 - .L_30)
.L_30:
        /*002c*/ 	.word	0x00000000
        /*0030*/ 	.short	0x0002
        /*0032*/ 	.short	0x0010
        /*0034*/ 	.byte	0x00, 0xf0, 0x11, 0x00


	//----- nvinfo : EIATTR_KPARAM_INFO
	.align		4
.L_31:
        /*0038*/ 	.byte	0x04, 0x17
        /*003a*/ 	.short	(.L_33 - .L_32)
.L_32:
        /*003c*/ 	.word	0x00000000
        /*0040*/ 	.short	0x0001
        /*0042*/ 	.short	0x0008
        /*0044*/ 	.byte	0x00, 0xf5, 0x21, 0x00


	//----- nvinfo : EIATTR_KPARAM_INFO
	.align		4
.L_33:
        /*0048*/ 	.byte	0x04, 0x17
        /*004a*/ 	.short	(.L_35 - .L_34)
.L_34:
        /*004c*/ 	.word	0x00000000
        /*0050*/ 	.short	0x0000
        /*0052*/ 	.short	0x0000
        /*0054*/ 	.byte	0x00, 0xf5, 0x21, 0x00


	//----- nvinfo : EIATTR_SPARSE_MMA_MASK
	.align		4
.L_35:
        /*0058*/ 	.byte	0x03, 0x50
        /*005a*/ 	.short	0x0000


	//----- nvinfo : EIATTR_MAXREG_COUNT
	.align		4
        /*005c*/ 	.byte	0x03, 0x1b
        /*005e*/ 	.short	0x00ff


	//----- nvinfo : EIATTR_NUM_BARRIERS
	.align		4
        /*0060*/ 	.byte	0x02, 0x4c
        /*0062*/ 	.byte	0x01
	.zero		1


	//----- nvinfo : EIATTR_MERCURY_ISA_VERSION
	.align		4
        /*0064*/ 	.byte	0x03, 0x5f
        /*0066*/ 	.short	0x0101


	//----- nvinfo : EIATTR_VRC_CTA_INIT_COUNT
	.align		4
        /*0068*/ 	.byte	0x02, 0x4a
	.zero		1
	.zero		1


	//----- nvinfo : EIATTR_EXIT_INSTR_OFFSETS
	.align		4
        /*006c*/ 	.byte	0x04, 0x1c
        /*006e*/ 	.short	(.L_37 - .L_36)


	//   ....[0]....
.L_36:
        /*0070*/ 	.word	0x000000d0


	//   ....[1]....
        /*0074*/ 	.word	0x00000690


	//   ....[2]....
        /*0078*/ 	.word	0x00000780


	//----- nvinfo : EIATTR_CRS_STACK_SIZE
	.align		4
.L_37:
        /*007c*/ 	.byte	0x04, 0x1e
        /*007e*/ 	.short	(.L_39 - .L_38)
.L_38:
        /*0080*/ 	.word	0x00000000


	//----- nvinfo : EIATTR_CBANK_PARAM_SIZE
	.align		4
.L_39:
        /*0084*/ 	.byte	0x03, 0x19
        /*0086*/ 	.short	0x001c


	//----- nvinfo : EIATTR_PARAM_CBANK
	.align		4
        /*0088*/ 	.byte	0x04, 0x0a
        /*008a*/ 	.short	(.L_41 - .L_40)
	.align		4
.L_40:
        /*008c*/ 	.word	index@(.nv.constant0._Z17bitonicSortNonnegPfS_iii)
        /*0090*/ 	.short	0x0380
        /*0092*/ 	.short	0x001c


	//----- nvinfo : EIATTR_SW_WAR
	.align		4
.L_41:
        /*0094*/ 	.byte	0x04, 0x36
        /*0096*/ 	.short	(.L_43 - .L_42)
.L_42:
        /*0098*/ 	.word	0x00000008
.L_43:


//--------------------- .nv.info._Z10TileHDenomPfS_iii --------------------------
	.section	.nv.info._Z10TileHDenomPfS_iii,"",@"SHT_CUDA_INFO"
	.sectionflags	@""
	.align	4


	//----- nvinfo : EIATTR_CUDA_API_VERSION
	.align		4
        /*0000*/ 	.byte	0x04, 0x37
        /*0002*/ 	.short	(.L_45 - .L_44)
.L_44:
        /*0004*/ 	.word	0x00000082


	//----- nvinfo : EIATTR_KPARAM_INFO
	.align		4
.L_45:
        /*0008*/ 	.byte	0x04, 0x17
        /*000a*/ 	.short	(.L_47 - .L_46)
.L_46:
        /*000c*/ 	.word	0x00000000
        /*0010*/ 	.short	0x0004
        /*0012*/ 	.short	0x0018
        /*0014*/ 	.byte	0x00, 0xf0, 0x11, 0x00


	//----- nvinfo : EIATTR_KPARAM_INFO
	.align		4
.L_47:
        /*0018*/ 	.byte	0x04, 0x17
        /*001a*/ 	.short	(.L_49 - .L_48)
.L_48:
        /*001c*/ 	.word	0x00000000
        /*0020*/ 	.short	0x0003
        /*0022*/ 	.short	0x0014
        /*0024*/ 	.byte	0x00, 0xf0, 0x11, 0x00


	//----- nvinfo : EIATTR_KPARAM_INFO
	.align		4
.L_49:
        /*0028*/ 	.byte	0x04, 0x17
        /*002a*/ 	.short	(.L_51 - .L_50)
.L_50:
        /*002c*/ 	.word	0x00000000
        /*0030*/ 	.short	0x0002
        /*0032*/ 	.short	0x0010
        /*0034*/ 	.byte	0x00, 0xf0, 0x11, 0x00


	//----- nvinfo : EIATTR_KPARAM_INFO
	.align		4
.L_51:
        /*0038*/ 	.byte	0x04, 0x17
        /*003a*/ 	.short	(.L_53 - .L_52)
.L_52:
        /*003c*/ 	.word	0x00000000
        /*0040*/ 	.short	0x0001
        /*0042*/ 	.short	0x0008
        /*0044*/ 	.byte	0x00, 0xf5, 0x21, 0x00


	//----- nvinfo : EIATTR_KPARAM_INFO
	.align		4
.L_53:
        /*0048*/ 	.byte	0x04, 0x17
        /*004a*/ 	.short	(.L_55 - .L_54)
.L_54:
        /*004c*/ 	.word	0x00000000
        /*0050*/ 	.short	0x0000
        /*0052*/ 	.short	0x0000
        /*0054*/ 	.byte	0x00, 0xf5, 0x21, 0x00


	//----- nvinfo : EIATTR_SPARSE_MMA_MASK
	.align		4
.L_55:
        /*0058*/ 	.byte	0x03, 0x50
        /*005a*/ 	.short	0x0000


	//----- nvinfo : EIATTR_MAXREG_COUNT
	.align		4
        /*005c*/ 	.byte	0x03, 0x1b
        /*005e*/ 	.short	0x00ff


	//----- nvinfo : EIATTR_MERCURY_ISA_VERSION
	.align		4
        /*0060*/ 	.byte	0x03, 0x5f
        /*0062*/ 	.short	0x0101


	//----- nvinfo : EIATTR_VRC_CTA_INIT_COUNT
	.align		4
        /*0064*/ 	.byte	0x02, 0x4a
	.zero		1
	.zero		1


	//----- nvinfo : EIATTR_EXIT_INSTR_OFFSETS
	.align		4
        /*0068*/ 	.byte	0x04, 0x1c
        /*006a*/ 	.short	(.L_57 - .L_56)


	//   ....[0]....
.L_56:
        /*006c*/ 	.word	0x000000c0


	//   ....[1]....
        /*0070*/ 	.word	0x00000100


	//   ....[2]....
        /*0074*/ 	.word	0x00000300


	//   ....[3]....
        /*0078*/ 	.word	0x000003d0


	//   ....[4]....
        /*007c*/ 	.word	0x00000460


	//   ....[5]....
        /*0080*/ 	.word	0x000004c0


	//----- nvinfo : EIATTR_CBANK_PARAM_SIZE
	.align		4
.L_57:
        /*0084*/ 	.byte	0x03, 0x19
        /*0086*/ 	.short	0x001c


	//----- nvinfo : EIATTR_PARAM_CBANK
	.align		4
        /*0088*/ 	.byte	0x04, 0x0a
        /*008a*/ 	.short	(.L_59 - .L_58)
	.align		4
.L_58:
        /*008c*/ 	.word	index@(.nv.constant0._Z10TileHDenomPfS_iii)
        /*0090*/ 	.short	0x0380
        /*0092*/ 	.short	0x001c


	//----- nvinfo : EIATTR_SW_WAR
	.align		4
.L_59:
        /*0094*/ 	.byte	0x04, 0x36
        /*0096*/ 	.short	(.L_61 - .L_60)
.L_60:
        /*0098*/ 	.word	0x00000008
.L_61:


//--------------------- .nv.info._Z10TileWDenomPfS_iii --------------------------
	.section	.nv.info._Z10TileWDenomPfS_iii,"",@"SHT_CUDA_INFO"
	.sectionflags	@""
	.align	4


	//----- nvinfo : EIATTR_CUDA_API_VERSION
	.align		4
        /*0000*/ 	.byte	0x04, 0x37
        /*0002*/ 	.short	(.L_63 - .L_62)
.L_62:
        /*0004*/ 	.word	0x00000082


	//----- nvinfo : EIATTR_KPARAM_INFO
	.align		4
.L_63:
        /*0008*/ 	.byte	0x04, 0x17
        /*000a*/ 	.short	(.L_65 - .L_64)
.L_64:
        /*000c*/ 	.word	0x00000000
        /*0010*/ 	.short	0x0004
        /*0012*/ 	.short	0x0018
        /*0014*/ 	.byte	0x00, 0xf0, 0x11, 0x00


	//----- nvinfo : EIATTR_KPARAM_INFO
	.align		4
.L_65:
        /*0018*/ 	.byte	0x04, 0x17
        /*001a*/ 	.short	(.L_67 - .L_66)
.L_66:
        /*001c*/ 	.word	0x00000000
        /*0020*/ 	.short	0x0003
        /*0022*/ 	.short	0x0014
        /*0024*/ 	.byte	0x00, 0xf0, 0x11, 0x00


	//----- nvinfo : EIATTR_KPARAM_INFO
	.align		4
.L_67:
        /*0028*/ 	.byte	0x04, 0x17
        /*002a*/ 	.short	(.L_69 - .L_68)
.L_68:
        /*002c*/ 	.word	0x00000000
        /*0030*/ 	.short	0x0002
        /*0032*/ 	.short	0x0010
        /*0034*/ 	.byte	0x00, 0xf0, 0x11, 0x00


	//----- nvinfo : EIATTR_KPARAM_INFO
	.align		4
.L_69:
        /*0038*/ 	.byte	0x04, 0x17
        /*003a*/ 	.short	(.L_71 - .L_70)
.L_70:
        /*003c*/ 	.word	0x00000000
        /*0040*/ 	.short	0x0001
        /*0042*/ 	.short	0x0008
        /*0044*/ 	.byte	0x00, 0xf5, 0x21, 0x00


	//----- nvinfo : EIATTR_KPARAM_INFO
	.align		4
.L_71:
        /*0048*/ 	.byte	0x04, 0x17
        /*004a*/ 	.short	(.L_73 - .L_72)
.L_72:
        /*004c*/ 	.word	0x00000000
        /*0050*/ 	.short	0x0000
        /*0052*/ 	.short	0x0000
        /*0054*/ 	.byte	0x00, 0xf5, 0x21, 0x00


	//----- nvinfo : EIATTR_SPARSE_MMA_MASK
	.align		4
.L_73:
        /*0058*/ 	.byte	0x03, 0x50
        /*005a*/ 	.short	0x0000


	//----- nvinfo : EIATTR_MAXREG_COUNT
	.align		4
        /*005c*/ 	.byte	0x03, 0x1b
        /*005e*/ 	.short	0x00ff


	//----- nvinfo : EIATTR_MERCURY_ISA_VERSION
	.align		4
        /*0060*/ 	.byte	0x03, 0x5f
        /*0062*/ 	.short	0x0101


	//----- nvinfo : EIATTR_VRC_CTA_INIT_COUNT
	.align		4
        /*0064*/ 	.byte	0x02, 0x4a
	.zero		1
	.zero		1


	//----- nvinfo : EIATTR_EXIT_INSTR_OFFSETS
	.align		4
        /*0068*/ 	.byte	0x04, 0x1c
        /*006a*/ 	.short	(.L_75 - .L_74)


	//   ....[0]....
.L_74:
        /*006c*/ 	.word	0x000000e0


	//   ....[1]....
        /*0070*/ 	.word	0x00000120


	//   ....[2]....
        /*0074*/ 	.word	0x00000360


	//   ....[3]....
        /*0078*/ 	.word	0x00000470


	//   ....[4]....
        /*007c*/ 	.word	0x00000540


	//   ....[5]....
        /*0080*/ 	.word	0x000005a0


	//----- nvinfo : EIATTR_CBANK_PARAM_SIZE
	.align		4
.L_75:
        /*0084*/ 	.byte	0x03, 0x19
        /*0086*/ 	.short	0x001c


	//----- nvinfo : EIATTR_PARAM_CBANK
	.align		4
        /*0088*/ 	.byte	0x04, 0x0a
        /*008a*/ 	.short	(.L_77 - .L_76)
	.align		4
.L_76:
        /*008c*/ 	.word	index@(.nv.constant0._Z10TileWDenomPfS_iii)
        /*0090*/ 	.short	0x0380
        /*0092*/ 	.short	0x001c


	//----- nvinfo : EIATTR_SW_WAR
	.align		4
.L_77:
        /*0094*/ 	.byte	0x04, 0x36
        /*0096*/ 	.short	(.L_79 - .L_78)
.L_78:
        /*0098*/ 	.word	0x00000008
.L_79:


//--------------------- .nv.info._Z11ZerosToOnesPfiif --------------------------
	.section	.nv.info._Z11ZerosToOnesPfiif,"",@"SHT_CUDA_INFO"
	.sectionflags	@""
	.align	4


	//----- nvinfo : EIATTR_CUDA_API_VERSION
	.align		4
        /*0000*/ 	.byte	0x04, 0x37
        /*0002*/ 	.short	(.L_81 - .L_80)
.L_80:
        /*0004*/ 	.word	0x00000082


	//----- nvinfo : EIATTR_KPARAM_INFO
	.align		4
.L_81:
        /*0008*/ 	.byte	0x04, 0x17
        /*000a*/ 	.short	(.L_83 - .L_82)
.L_82:
        /*000c*/ 	.word	0x00000000
        /*0010*/ 	.short	0x0003
        /*0012*/ 	.short	0x0010
        /*0014*/ 	.byte	0x00, 0xf0, 0x11, 0x00


	//----- nvinfo : EIATTR_KPARAM_INFO
	.align		4
.L_83:
        /*0018*/ 	.byte	0x04, 0x17
        /*001a*/ 	.short	(.L_85 - .L_84)
.L_84:
        /*001c*/ 	.word	0x00000000
        /*0020*/ 	.short	0x0002
        /*0022*/ 	.short	0x000c
        /*0024*/ 	.byte	0x00, 0xf0, 0x11, 0x00


	//----- nvinfo : EIATTR_KPARAM_INFO
	.align		4
.L_85:
        /*0028*/ 	.byte	0x04, 0x17
        /*002a*/ 	.short	(.L_87 - .L_86)
.L_86:
        /*002c*/ 	.word	0x00000000
        /*0030*/ 	.short	0x0001
        /*0032*/ 	.short	0x0008
        /*0034*/ 	.byte	0x00, 0xf0, 0x11, 0x00


	//----- nvinfo : EIATTR_KPARAM_INFO
	.align		4
.L_87:
        /*0038*/ 	.byte	0x04, 0x17
        /*003a*/ 	.short	(.L_89 - .L_88)
.L_88:
        /*003c*/ 	.word	0x00000000
        /*0040*/ 	.short	0x0000
        /*0042*/ 	.short	0x0000
        /*0044*/ 	.byte	0x00, 0xf5, 0x21, 0x00


	//----- nvinfo : EIATTR_SPARSE_MMA_MASK
	.align		4
.L_89:
        /*0048*/ 	.byte	0x03, 0x50
        /*004a*/ 	.short	0x0000


	//----- nvinfo : EIATTR_MAXREG_COUNT
	.align		4
        /*004c*/ 	.byte	0x03, 0x1b
        /*004e*/ 	.short	0x00ff


	//----- nvinfo : EIATTR_MERCURY_ISA_VERSION
	.align		4
        /*0050*/ 	.byte	0x03, 0x5f
        /*0052*/ 	.short	0x0101


	//----- nvinfo : EIATTR_VRC_CTA_INIT_COUNT
	.align		4
        /*0054*/ 	.byte	0x02, 0x4a
	.zero		1
	.zero		1


	//----- nvinfo : EIATTR_EXIT_INSTR_OFFSETS
	.align		4
        /*0058*/ 	.byte	0x04, 0x1c
        /*005a*/ 	.short	(.L_91 - .L_90)


	//   ....[0]....
.L_90:
        /*005c*/ 	.word	0x000000c0


	//   ....[1]....
        /*0060*/ 	.word	0x00000140


	//   ....[2]....
        /*0064*/ 	.word	0x00000170


	//----- nvinfo : EIATTR_CBANK_PARAM_SIZE
	.align		4
.L_91:
        /*0068*/ 	.byte	0x03, 0x19
        /*006a*/ 	.short	0x0014


	//----- nvinfo : EIATTR_PARAM_CBANK
	.align		4
        /*006c*/ 	.byte	0x04, 0x0a
        /*006e*/ 	.short	(.L_93 - .L_92)
	.align		4
.L_92:
        /*0070*/ 	.word	index@(.nv.constant0._Z11ZerosToOnesPfiif)
        /*0074*/ 	.short	0x0380
        /*0076*/ 	.short	0x0014


	//----- nvinfo : EIATTR_SW_WAR
	.align		4
.L_93:
        /*0078*/ 	.byte	0x04, 0x36
        /*007a*/ 	.short	(.L_95 - .L_94)
.L_94:
        /*007c*/ 	.word	0x00000008
.L_95:


//--------------------- .nv.callgraph             --------------------------
	.section	.nv.callgraph,"",@"SHT_CUDA_CALLGRAPH"
	.align	4
	.sectionentsize	8
	.align		4
        /*0000*/ 	.word	0x00000000
	.align		4
        /*0004*/ 	.word	0xffffffff
	.align		4
        /*0008*/ 	.word	0x00000000
	.align		4
        /*000c*/ 	.word	0xfffffffe
	.align		4
        /*0010*/ 	.word	0x00000000
	.align		4
        /*0014*/ 	.word	0xfffffffd
	.align		4
        /*0018*/ 	.word	0x00000000
	.align		4
        /*001c*/ 	.word	0xfffffffc


//--------------------- .text._Z17bitonicSortNonnegPfS_iii --------------------------
	.section	.text._Z17bitonicSortNonnegPfS_iii,"ax",@progbits
	.align	128
        .global         _Z17bitonicSortNonnegPfS_iii
        .type           _Z17bitonicSortNonnegPfS_iii,@function
        .size           _Z17bitonicSortNonnegPfS_iii,(.L_x_17 - _Z17bitonicSortNonnegPfS_iii)
        .other          _Z17bitonicSortNonnegPfS_iii,@"STO_CUDA_ENTRY STV_DEFAULT"
_Z17bitonicSortNonnegPfS_iii:
.text._Z17bitonicSortNonnegPfS_iii:
[----:B------:R-:W-:Y:S01]  /*0000*/  LDC R1, c[0x0][0x37c] ;  /* 0x0000df00ff017b82 */ /* 0x000fe20000000800 */
[----:B------:R-:W0:Y:S07]  /*0010*/  S2R R5, SR_TID.Y ;  /* 0x0000000000057919 */ /* 0x000e2e0000002200 */
[----:B------:R-:W1:Y:S01]  /*0020*/  LDC R0, c[0x0][0x360] ;  /* 0x0000d800ff007b82 */ /* 0x000e620000000800 */
[----:B------:R-:W2:Y:S01]  /*0030*/  LDCU UR4, c[0x0][0x398] ;  /* 0x00007300ff0477ac */ /* 0x000ea20008000800 */
[----:B------:R-:W1:Y:S01]  /*0040*/  S2R R3, SR_TID.X ;  /* 0x0000000000037919 */ /* 0x000e620000002100 */
[----:B------:R-:W3:Y:S05]  /*0050*/  LDCU UR7, c[0x0][0x390] ;  /* 0x00007200ff0777ac */ /* 0x000eea0008000800 */
[----:B------:R-:W0:Y:S08]  /*0060*/  S2UR UR6, SR_CTAID.Y ;  /* 0x00000000000679c3 */ /* 0x000e300000002600 */
[----:B------:R-:W0:Y:S08]  /*0070*/  LDC R4, c[0x0][0x364] ;  /* 0x0000d900ff047b82 */ /* 0x000e300000000800 */
[----:B------:R-:W1:Y:S01]  /*0080*/  S2UR UR5, SR_CTAID.X ;  /* 0x00000000000579c3 */ /* 0x000e620000002500 */
[----:B0-----:R-:W-:-:S05]  /*0090*/  IMAD R4, R4, UR6, R5 ;  /* 0x0000000604047c24 */ /* 0x001fca000f8e0205 */
[----:B--2---:R-:W-:Y:S01]  /*00a0*/  ISETP.GE.AND P0, PT, R4, UR4, PT ;  /* 0x0000000404007c0c */ /* 0x004fe2000bf06270 */
[----:B-1----:R-:W-:-:S05]  /*00b0*/  IMAD R0, R0, UR5, R3 ;  /* 0x0000000500007c24 */ /* 0x002fca000f8e0203 */
[----:B---3--:R-:W-:-:S13]  /*00c0*/  ISETP.GE.OR P0, PT, R0, UR7, P0 ;  /* 0x0000000700007c0c */ /* 0x008fda0008706670 */
[----:B------:R-:W-:Y:S05]  /*00d0*/  @P0 EXIT ;  /* 0x000000000000094d */ /* 0x000fea0003800000 */
[----:B------:R-:W0:Y:S01]  /*00e0*/  LDCU UR5, c[0x0][0x394] ;  /* 0x00007280ff0577ac */ /* 0x000e220008000800 */
[----:B------:R-:W-:Y:S01]  /*00f0*/  USHF.L.U32 UR6, UR4, 0x1, URZ ;  /* 0x0000000104067899 */ /* 0x000fe200080006ff */
[----:B------:R-:W1:Y:S03]  /*0100*/  LDCU.64 UR8, c[0x0][0x358] ;  /* 0x00006b00ff0877ac */ /* 0x000e660008000a00 */
[----:B------:R-:W-:Y:S02]  /*0110*/  UISETP.GE.AND UP0, UPT, UR6, 0x3, UPT ;  /* 0x000000030600788c */ /* 0x000fe4000bf06270 */
[----:B0-----:R-:W-:-:S07]  /*0120*/  UIADD3 UR4, UPT, UPT, UR4, -UR5, URZ ;  /* 0x8000000504047290 */ /* 0x001fce000fffe0ff */
[----:B------:R-:W-:Y:S05]  /*0130*/  BRA.U !UP0, `(.L_x_0) ;  /* 0x0000000508147547 */ /* 0x000fea000b800000 */
[----:B------:R-:W-:-:S05]  /*0140*/  UMOV UR5, 0x2 ;  /* 0x0000000200057882 */ /* 0x000fca0000000000 */
.L_x_3:
[----:B------:R-:W-:-:S04]  /*0150*/  USHF.R.S32.HI UR7, URZ, 0x1, UR5 ;  /* 0x00000001ff077899 */ /* 0x000fc80008011405 */
[----:B------:R-:W-:-:S09]  /*0160*/  UISETP.GE.AND UP0, UPT, UR7, 0x1, UPT ;  /* 0x000000010700788c */ /* 0x000fd2000bf06270 */
[----:B0-----:R-:W-:Y:S05]  /*0170*/  BRA.U !UP0, `(.L_x_1) ;  /* 0x0000000108f87547 */ /* 0x001fea000b800000 */
[----:B------:R-:W-:Y:S01]  /*0180*/  IMAD.U32 R5, RZ, RZ, UR7 ;  /* 0x00000007ff057e24 */ /* 0x000fe2000f8e00ff */
[----:B------:R-:W0:Y:S03]  /*0190*/  LDCU UR7, c[0x0][0x398] ;  /* 0x00007300ff0777ac */ /* 0x000e260008000800 */
[----:B------:R-:W2:Y:S01]  /*01a0*/  I2F.U32.RP R7, R5 ;  /* 0x0000000500077306 */ /* 0x000ea20000209000 */
[----:B------:R-:W-:Y:S01]  /*01b0*/  IMAD.MOV R9, RZ, RZ, -R5 ;  /* 0x000000ffff097224 */ /* 0x000fe200078e0a05 */
[----:B------:R-:W-:-:S06]  /*01c0*/  ISETP.NE.U32.AND P2, PT, R5, RZ, PT ;  /* 0x000000ff0500720c */ /* 0x000fcc0003f45070 */
[----:B--2---:R-:W2:Y:S02]  /*01d0*/  MUFU.RCP R7, R7 ;  /* 0x0000000700077308 */ /* 0x004ea40000001000 */
[----:B--2---:R-:W-:Y:S02]  /*01e0*/  VIADD R2, R7, 0xffffffe ;  /* 0x0ffffffe07027836 */ /* 0x004fe40000000000 */
[----:B------:R-:W-:-:S04]  /*01f0*/  IMAD.U32 R7, RZ, RZ, UR5 ;  /* 0x00000005ff077e24 */ /* 0x000fc8000f8e00ff */
[----:B------:R2:W3:Y:S02]  /*0200*/  F2I.FTZ.U32.TRUNC.NTZ R3, R2 ;  /* 0x0000000200037305 */ /* 0x0004e4000021f000 */
[----:B--2---:R-:W-:Y:S02]  /*0210*/  HFMA2 R2, -RZ, RZ, 0, 0 ;  /* 0x00000000ff027431 */ /* 0x004fe400000001ff */
[----:B---3--:R-:W-:-:S04]  /*0220*/  IMAD R9, R9, R3, RZ ;  /* 0x0000000309097224 */ /* 0x008fc800078e02ff */
[----:B------:R-:W-:-:S06]  /*0230*/  IMAD.HI.U32 R3, R3, R9, R2 ;  /* 0x0000000903037227 */ /* 0x000fcc00078e0002 */
[----:B------:R-:W-:Y:S02]  /*0240*/  IMAD.HI.U32 R6, R3, R4, RZ ;  /* 0x0000000403067227 */ /* 0x000fe400078e00ff */
[----:B------:R-:W2:Y:S02]  /*0250*/  LDC.64 R2, c[0x0][0x388] ;  /* 0x0000e200ff027b82 */ /* 0x000ea40000000a00 */
[----:B------:R-:W-:-:S04]  /*0260*/  IMAD.MOV R8, RZ, RZ, -R6 ;  /* 0x000000ffff087224 */ /* 0x000fc800078e0a06 */
[----:B------:R-:W-:-:S05]  /*0270*/  IMAD R8, R5, R8, R4 ;  /* 0x0000000805087224 */ /* 0x000fca00078e0204 */
[----:B------:R-:W-:-:S13]  /*0280*/  ISETP.GE.U32.AND P0, PT, R8, R5, PT ;  /* 0x000000050800720c */ /* 0x000fda0003f06070 */
[----:B------:R-:W-:Y:S01]  /*0290*/  @P0 IMAD.IADD R8, R8, 0x1, -R5 ;  /* 0x0000000108080824 */ /* 0x000fe200078e0a05 */
[----:B------:R-:W-:-:S04]  /*02a0*/  @P0 IADD3 R6, PT, PT, R6, 0x1, RZ ;  /* 0x0000000106060810 */ /* 0x000fc80007ffe0ff */
[----:B------:R-:W-:-:S13]  /*02b0*/  ISETP.GE.U32.AND P1, PT, R8, R5, PT ;  /* 0x000000050800720c */ /* 0x000fda0003f26070 */
[----:B------:R-:W-:Y:S01]  /*02c0*/  @P1 VIADD R6, R6, 0x1 ;  /* 0x0000000106061836 */ /* 0x000fe20000000000 */
[----:B0-----:R-:W-:-:S07]  /*02d0*/  @!P2 LOP3.LUT R6, RZ, R5, RZ, 0x33, !PT ;  /* 0x00000005ff06a212 */ /* 0x001fce00078e33ff */
.L_x_2:
[----:B0-----:R-:W0:Y:S01]  /*02e0*/  I2F.U32.RP R10, R5 ;  /* 0x00000005000a7306 */ /* 0x001e220000209000 */
[----:B------:R-:W-:Y:S02]  /*02f0*/  ISETP.NE.U32.AND P2, PT, R5, RZ, PT ;  /* 0x000000ff0500720c */ /* 0x000fe40003f45070 */
[----:B------:R-:W-:-:S05]  /*0300*/  LOP3.LUT R7, R7, 0xfffffffe, RZ, 0xc0, !PT ;  /* 0xfffffffe07077812 */ /* 0x000fca00078ec0ff */
[----:B0-----:R-:W0:Y:S02]  /*0310*/  MUFU.RCP R10, R10 ;  /* 0x0000000a000a7308 */ /* 0x001e240000001000 */
[----:B0-----:R-:W-:-:S06]  /*0320*/  IADD3 R8, PT, PT, R10, 0xffffffe, RZ ;  /* 0x0ffffffe0a087810 */ /* 0x001fcc0007ffe0ff */
[----:B------:R0:W3:Y:S02]  /*0330*/  F2I.FTZ.U32.TRUNC.NTZ R9, R8 ;  /* 0x0000000800097305 */ /* 0x0000e4000021f000 */
[----:B0-----:R-:W-:Y:S02]  /*0340*/  IMAD.MOV.U32 R8, RZ, RZ, RZ ;  /* 0x000000ffff087224 */ /* 0x001fe400078e00ff */
[----:B---3--:R-:W-:-:S04]  /*0350*/  IMAD.MOV R12, RZ, RZ, -R9 ;  /* 0x000000ffff0c7224 */ /* 0x008fc800078e0a09 */
[----:B------:R-:W-:-:S04]  /*0360*/  IMAD R11, R12, R5, RZ ;  /* 0x000000050c0b7224 */ /* 0x000fc800078e02ff */
[----:B------:R-:W-:-:S06]  /*0370*/  IMAD.HI.U32 R9, R9, R11, R8 ;  /* 0x0000000b09097227 */ /* 0x000fcc00078e0008 */
[----:B------:R-:W-:-:S05]  /*0380*/  IMAD.HI.U32 R12, R9, R4, RZ ;  /* 0x00000004090c7227 */ /* 0x000fca00078e00ff */
[----:B------:R-:W-:-:S05]  /*0390*/  IADD3 R14, PT, PT, -R12, RZ, RZ ;  /* 0x000000ff0c0e7210 */ /* 0x000fca0007ffe1ff */
[----:B------:R-:W-:-:S05]  /*03a0*/  IMAD R14, R5, R14, R4 ;  /* 0x0000000e050e7224 */ /* 0x000fca00078e0204 */
[----:B------:R-:W-:-:S13]  /*03b0*/  ISETP.GE.U32.AND P0, PT, R14, R5, PT ;  /* 0x000000050e00720c */ /* 0x000fda0003f06070 */
[----:B------:R-:W-:Y:S02]  /*03c0*/  @P0 IMAD.IADD R14, R14, 0x1, -R5 ;  /* 0x000000010e0e0824 */ /* 0x000fe400078e0a05 */
[----:B------:R-:W-:-:S03]  /*03d0*/  @P0 VIADD R12, R12, 0x1 ;  /* 0x000000010c0c0836 */ /* 0x000fc60000000000 */
[----:B------:R-:W-:-:S13]  /*03e0*/  ISETP.GE.U32.AND P1, PT, R14, R5, PT ;  /* 0x000000050e00720c */ /* 0x000fda0003f26070 */
[----:B------:R-:W-:Y:S02]  /*03f0*/  @P1 IADD3 R12, PT, PT, R12, 0x1, RZ ;  /* 0x000000010c0c1810 */ /* 0x000fe40007ffe0ff */
[----:B------:R-:W-:-:S05]  /*0400*/  @!P2 LOP3.LUT R12, RZ, R5, RZ, 0x33, !PT ;  /* 0x00000005ff0ca212 */ /* 0x000fca00078e33ff */
[----:B------:R-:W-:-:S04]  /*0410*/  IMAD.MOV R8, RZ, RZ, -R12 ;  /* 0x000000ffff087224 */ /* 0x000fc800078e0a0c */
[----:B------:R-:W-:-:S04]  /*0420*/  IMAD R8, R5, R8, R4 ;  /* 0x0000000805087224 */ /* 0x000fc800078e0204 */
[----:B------:R-:W-:-:S04]  /*0430*/  IMAD R7, R7, R12, R8 ;  /* 0x0000000c07077224 */ /* 0x000fc800078e0208 */
[----:B------:R-:W-:-:S04]  /*0440*/  IMAD R7, R0, UR7, R7 ;  /* 0x0000000700077c24 */ /* 0x000fc8000f8e0207 */
[----:B--2---:R-:W-:-:S05]  /*0450*/  IMAD.WIDE R8, R7, 0x4, R2 ;  /* 0x0000000407087825 */ /* 0x004fca00078e0202 */
[----:B-1----:R-:W2:Y:S01]  /*0460*/  LDG.E R7, desc[UR8][R8.64] ;  /* 0x0000000808077981 */ /* 0x002ea2000c1e1900 */
[----:B------:R-:W-:-:S05]  /*0470*/  IMAD.WIDE.U32 R10, R5, 0x4, R8 ;  /* 0x00000004050a7825 */ /* 0x000fca00078e0008 */
[----:B------:R-:W2:Y:S01]  /*0480*/  LDG.E R12, desc[UR8][R10.64] ;  /* 0x000000080a0c7981 */ /* 0x000ea2000c1e1900 */
[----:B------:R-:W-:Y:S02]  /*0490*/  LOP3.LUT P0, RZ, R6, 0x1, RZ, 0xc0, !PT ;  /* 0x0000000106ff7812 */ /* 0x000fe4000780c0ff */
[----:B--2---:R-:W-:-:S04]  /*04a0*/  FSETP.GEU.AND P1, PT, R7, R12, PT ;  /* 0x0000000c0700720b */ /* 0x004fc80003f2e000 */
[----:B------:R-:W-:Y:S02]  /*04b0*/  FSEL R13, R7, R12, !P1 ;  /* 0x0000000c070d7208 */ /* 0x000fe40004800000 */
[----:B------:R-:W-:-:S04]  /*04c0*/  FSEL R12, R12, R7, !P1 ;  /* 0x000000070c0c7208 */ /* 0x000fc80004800000 */
[----:B------:R-:W-:Y:S02]  /*04d0*/  FSEL R15, R12, R13, !P0 ;  /* 0x0000000d0c0f7208 */ /* 0x000fe40004000000 */
[----:B------:R-:W-:Y:S02]  /*04e0*/  FSEL R13, R13, R12, !P0 ;  /* 0x0000000c0d0d7208 */ /* 0x000fe40004000000 */
[----:B------:R-:W-:Y:S01]  /*04f0*/  ISETP.GT.U32.AND P0, PT, R5, 0x1, PT ;  /* 0x000000010500780c */ /* 0x000fe20003f04070 */
[----:B------:R0:W-:Y:S01]  /*0500*/  STG.E desc[UR8][R8.64], R15 ;  /* 0x0000000f08007986 */ /* 0x0001e2000c101908 */
[----:B------:R-:W-:-:S03]  /*0510*/  IMAD.MOV.U32 R7, RZ, RZ, R5 ;  /* 0x000000ffff077224 */ /* 0x000fc600078e0005 */
[----:B------:R0:W-:Y:S01]  /*0520*/  STG.E desc[UR8][R10.64], R13 ;  /* 0x0000000d0a007986 */ /* 0x0001e2000c101908 */
[----:B------:R-:W-:Y:S01]  /*0530*/  SHF.R.U32.HI R5, RZ, 0x1, R5 ;  /* 0x00000001ff057819 */ /* 0x000fe20000011605 */
[----:B------:R-:W-:Y:S06]  /*0540*/  BAR.SYNC.DEFER_BLOCKING 0x0 ;  /* 0x0000000000007b1d */ /* 0x000fec0000010000 */
[----:B------:R-:W-:Y:S05]  /*0550*/  @P0 BRA `(.L_x_2) ;  /* 0xfffffffc00600947 */ /* 0x000fea000383ffff */
.L_x_1:
[----:B------:R-:W-:-:S04]  /*0560*/  USHF.L.U32 UR5, UR5, 0x1, URZ ;  /* 0x0000000105057899 */ /* 0x000fc800080006ff */
[----:B------:R-:W-:-:S09]  /*0570*/  UISETP.GE.AND UP0, UPT, UR5, UR6, UPT ;  /* 0x000000060500728c */ /* 0x000fd2000bf06270 */
[----:B------:R-:W-:Y:S05]  /*0580*/  BRA.U !UP0, `(.L_x_3) ;  /* 0xfffffff908f07547 */ /* 0x000fea000b83ffff */
.L_x_0:
[----:B------:R-:W-:Y:S01]  /*0590*/  SHF.L.U32 R7, R4, 0x1, RZ ;  /* 0x0000000104077819 */ /* 0x000fe200000006ff */
[----:B------:R-:W-:Y:S03]  /*05a0*/  BSSY.RECONVERGENT B0, `(.L_x_4) ;  /* 0x000000e000007945 */ /* 0x000fe60003800200 */
[C---:B------:R-:W-:Y:S01]  /*05b0*/  ISETP.GE.AND P0, PT, R7.reuse, UR4, PT ;  /* 0x0000000407007c0c */ /* 0x040fe2000bf06270 */
[----:B------:R-:W-:-:S05]  /*05c0*/  VIADD R2, R7, 0x1 ;  /* 0x0000000107027836 */ /* 0x000fca0000000000 */
[----:B------:R-:W-:-:S07]  /*05d0*/  ISETP.GE.AND P1, PT, R2, UR4, PT ;  /* 0x0000000402007c0c */ /* 0x000fce000bf26270 */
[----:B------:R-:W-:Y:S06]  /*05e0*/  @!P0 BRA `(.L_x_5) ;  /* 0x0000000000248947 */ /* 0x000fec0003800000 */
[----:B------:R-:W2:Y:S01]  /*05f0*/  LDC.64 R2, c[0x0][0x388] ;  /* 0x0000e200ff027b82 */ /* 0x000ea20000000a00 */
[----:B------:R-:W0:Y:S07]  /*0600*/  LDCU UR5, c[0x0][0x394] ;  /* 0x00007280ff0577ac */ /* 0x000e2e0008000800 */
[----:B------:R-:W3:Y:S01]  /*0610*/  LDC.64 R4, c[0x0][0x380] ;  /* 0x0000e000ff047b82 */ /* 0x000ee20000000a00 */
[----:B0-----:R-:W-:-:S04]  /*0620*/  IMAD R9, R0, UR5, R7 ;  /* 0x0000000500097c24 */ /* 0x001fc8000f8e0207 */
[----:B--2---:R-:W-:-:S06]  /*0630*/  IMAD.WIDE R2, R9, 0x4, R2 ;  /* 0x0000000409027825 */ /* 0x004fcc00078e0202 */
[----:B-1----:R-:W2:Y:S01]  /*0640*/  LDG.E R3, desc[UR8][R2.64] ;  /* 0x0000000802037981 */ /* 0x002ea2000c1e1900 */
[----:B------:R-:W-:-:S05]  /*0650*/  IADD3 R9, PT, PT, R9, -UR4, RZ ;  /* 0x8000000409097c10 */ /* 0x000fca000fffe0ff */
[----:B---3--:R-:W-:-:S05]  /*0660*/  IMAD.WIDE R4, R9, 0x4, R4 ;  /* 0x0000000409047825 */ /* 0x008fca00078e0204 */
[----:B--2---:R2:W-:Y:S02]  /*0670*/  STG.E desc[UR8][R4.64], R3 ;  /* 0x0000000304007986 */ /* 0x0045e4000c101908 */
.L_x_5:
[----:B-1----:R-:W-:Y:S05]  /*0680*/  BSYNC.RECONVERGENT B0 ;  /* 0x0000000000007941 */ /* 0x002fea0003800200 */
.L_x_4:
[----:B------:R-:W-:Y:S05]  /*0690*/  @!P1 EXIT ;  /* 0x000000000000994d */ /* 0x000fea0003800000 */
[----:B------:R-:W1:Y:S01]  /*06a0*/  LDCU UR5, c[0x0][0x394] ;  /* 0x00007280ff0577ac */ /* 0x000e620008000800 */
[----:B------:R-:W3:Y:S01]  /*06b0*/  LDCU.128 UR12, c[0x0][0x380] ;  /* 0x00007000ff0c77ac */ /* 0x000ee20008000c00 */
[----:B-1----:R-:W-:-:S05]  /*06c0*/  IMAD R0, R0, UR5, RZ ;  /* 0x0000000500007c24 */ /* 0x002fca000f8e02ff */
[----:B------:R-:W-:-:S04]  /*06d0*/  IADD3 R7, P0, PT, R7, R0, RZ ;  /* 0x0000000007077210 */ /* 0x000fc80007f1e0ff */
[----:B---3--:R-:W-:Y:S02]  /*06e0*/  LEA R2, P1, R7, UR14, 0x2 ;  /* 0x0000000e07027c11 */ /* 0x008fe4000f8210ff */
[----:B------:R-:W-:-:S04]  /*06f0*/  LEA.HI.X.SX32 R6, R0, RZ, 0x1, P0 ;  /* 0x000000ff00067211 */ /* 0x000fc800000f0eff */
[----:B--2---:R-:W-:-:S06]  /*0700*/  LEA.HI.X R3, R7, UR15, R6, 0x2, P1 ;  /* 0x0000000f07037c11 */ /* 0x004fcc00088f1406 */
[----:B------:R-:W2:Y:S01]  /*0710*/  LDG.E R3, desc[UR8][R2.64+0x4] ;  /* 0x0000040802037981 */ /* 0x000ea2000c1e1900 */
[----:B------:R-:W-:Y:S02]  /*0720*/  USHF.R.S32.HI UR5, URZ, 0x1f, UR4 ;  /* 0x0000001fff057899 */ /* 0x000fe40008011404 */
[----:B------:R-:W-:-:S04]  /*0730*/  IADD3 R0, P0, PT, R7, -UR4, RZ ;  /* 0x8000000407007c10 */ /* 0x000fc8000ff1e0ff */
[----:B------:R-:W-:Y:S02]  /*0740*/  LEA R4, P1, R0, UR12, 0x2 ;  /* 0x0000000c00047c11 */ /* 0x000fe4000f8210ff */
[----:B------:R-:W-:-:S04]  /*0750*/  IADD3.X R5, PT, PT, R6, ~UR5, RZ, P0, !PT ;  /* 0x8000000506057c10 */ /* 0x000fc800087fe4ff */
[----:B------:R-:W-:-:S05]  /*0760*/  LEA.HI.X R5, R0, UR13, R5, 0x2, P1 ;  /* 0x0000000d00057c11 */ /* 0x000fca00088f1405 */
[----:B--2---:R-:W-:Y:S01]  /*0770*/  STG.E desc[UR8][R4.64+0x4], R3 ;  /* 0x0000040304007986 */ /* 0x004fe2000c101908 */
[----:B------:R-:W-:Y:S05]  /*0780*/  EXIT ;  /* 0x000000000000794d */ /* 0x000fea0003800000 */
.L_x_6:
[----:B------:R-:W-:-:S00]  /*0790*/  BRA `(.L_x_6) ;  /* 0xfffffffc00fc7947 */ /* 0x000fc0000383ffff */
[----:B------:R-:W-:-:S00]  /*07a0*/  NOP ;  /* 0x0000000000007918 */ /* 0x000fc00000000000 */
        /* <DEDUP_REMOVED lines=13> */
.L_x_17:


//--------------------- .text._Z10TileHDenomPfS_iii --------------------------
	.section	.text._Z10TileHDenomPfS_iii,"ax",@progbits
	.align	128
        .global         _Z10TileHDenomPfS_iii
        .type           _Z10TileHDenomPfS_iii,@function
        .size           _Z10TileHDenomPfS_iii,(.L_x_18 - _Z10TileHDenomPfS_iii)
        .other          _Z10TileHDenomPfS_iii,@"STO_CUDA_ENTRY STV_DEFAULT"
_Z10TileHDenomPfS_iii:
.text._Z10TileHDenomPfS_iii:
[----:B------:R-:W-:Y:S01]  /*0000*/  LDC R1, c[0x0][0x37c] ;  /* 0x0000df00ff017b82 */ /* 0x000fe20000000800 */
[----:B------:R-:W0:Y:S07]  /*0010*/  S2R R2, SR_TID.Y ;  /* 0x0000000000027919 */ /* 0x000e2e0000002200 */
[----:B------:R-:W1:Y:S01]  /*0020*/  LDC R0, c[0x0][0x360] ;  /* 0x0000d800ff007b82 */ /* 0x000e620000000800 */
[----:B------:R-:W2:Y:S01]  /*0030*/  LDCU.64 UR6, c[0x0][0x390] ;  /* 0x00007200ff0677ac */ /* 0x000ea20008000a00 */
[----:B------:R-:W1:Y:S06]  /*0040*/  S2R R5, SR_TID.X ;  /* 0x0000000000057919 */ /* 0x000e6c0000002100 */
[----:B------:R-:W0:Y:S08]  /*0050*/  S2UR UR5, SR_CTAID.Y ;  /* 0x00000000000579c3 */ /* 0x000e300000002600 */
[----:B------:R-:W0:Y:S08]  /*0060*/  LDC R3, c[0x0][0x364] ;  /* 0x0000d900ff037b82 */ /* 0x000e300000000800 */
[----:B------:R-:W1:Y:S01]  /*0070*/  S2UR UR4, SR_CTAID.X ;  /* 0x00000000000479c3 */ /* 0x000e620000002500 */
[----:B0-----:R-:W-:-:S05]  /*0080*/  IMAD R3, R3, UR5, R2 ;  /* 0x0000000503037c24 */ /* 0x001fca000f8e0202 */
[----:B--2---:R-:W-:Y:S01]  /*0090*/  ISETP.GE.AND P0, PT, R3, UR7, PT ;  /* 0x0000000703007c0c */ /* 0x004fe2000bf06270 */
[----:B-1----:R-:W-:-:S05]  /*00a0*/  IMAD R0, R0, UR4, R5 ;  /* 0x0000000400007c24 */ /* 0x002fca000f8e0205 */
[----:B------:R-:W-:-:S13]  /*00b0*/  ISETP.GE.OR P0, PT, R0, UR6, P0 ;  /* 0x0000000600007c0c */ /* 0x000fda0008706670 */
[----:B------:R-:W-:Y:S05]  /*00c0*/  @P0 EXIT ;  /* 0x000000000000094d */ /* 0x000fea0003800000 */
[----:B------:R-:W0:Y:S01]  /*00d0*/  LDC R8, c[0x0][0x398] ;  /* 0x0000e600ff087b82 */ /* 0x000e220000000800 */
[----:B------:R-:W-:Y:S01]  /*00e0*/  IMAD R5, R0, UR7, R3 ;  /* 0x0000000700057c24 */ /* 0x000fe2000f8e0203 */
[----:B0-----:R-:W-:-:S13]  /*00f0*/  ISETP.GE.AND P0, PT, R8, 0x1, PT ;  /* 0x000000010800780c */ /* 0x001fda0003f06270 */
[----:B------:R-:W-:Y:S05]  /*0100*/  @!P0 EXIT ;  /* 0x000000000000894d */ /* 0x000fea0003800000 */
[----:B------:R-:W0:Y:S01]  /*0110*/  LDC.64 R2, c[0x0][0x380] ;  /* 0x0000e000ff027b82 */ /* 0x000e220000000a00 */
[----:B------:R-:W1:Y:S01]  /*0120*/  LDCU.64 UR6, c[0x0][0x358] ;  /* 0x00006b00ff0677ac */ /* 0x000e620008000a00 */
[C---:B------:R-:W-:Y:S02]  /*0130*/  ISETP.GE.U32.AND P1, PT, R8.reuse, 0x8, PT ;  /* 0x000000080800780c */ /* 0x040fe40003f26070 */
[----:B------:R-:W-:Y:S01]  /*0140*/  LOP3.LUT R0, R8, 0x7, RZ, 0xc0, !PT ;  /* 0x0000000708007812 */ /* 0x000fe200078ec0ff */
[----:B------:R-:W-:-:S03]  /*0150*/  IMAD.MOV.U32 R4, RZ, RZ, RZ ;  /* 0x000000ffff047224 */ /* 0x000fc600078e00ff */
[----:B------:R-:W-:Y:S01]  /*0160*/  ISETP.NE.AND P0, PT, R0, RZ, PT ;  /* 0x000000ff0000720c */ /* 0x000fe20003f05270 */
[----:B0-----:R-:W-:-:S05]  /*0170*/  IMAD.WIDE R2, R5, 0x4, R2 ;  /* 0x0000000405027825 */ /* 0x001fca00078e0202 */
[----:B-1----:R0:W5:Y:S01]  /*0180*/  LDG.E R7, desc[UR6][R2.64] ;  /* 0x0000000602077981 */ /* 0x002162000c1e1900 */
[----:B------:R-:W-:Y:S01]  /*0190*/  IMAD R5, R5, R8, RZ ;  /* 0x0000000805057224 */ /* 0x000fe200078e02ff */
[----:B------:R-:W-:Y:S06]  /*01a0*/  @!P1 BRA `(.L_x_7) ;  /* 0x0000000000549947 */ /* 0x000fec0003800000 */
[----:B------:R-:W1:Y:S01]  /*01b0*/  LDCU.64 UR4, c[0x0][0x388] ;  /* 0x00007100ff0477ac */ /* 0x000e620008000a00 */
[----:B------:R-:W-:Y:S01]  /*01c0*/  LOP3.LUT R4, R8, 0x7ffffff8, RZ, 0xc0, !PT ;  /* 0x7ffffff808047812 */ /* 0x000fe200078ec0ff */
[----:B------:R-:W-:-:S03]  /*01d0*/  IMAD.MOV.U32 R9, RZ, RZ, R5 ;  /* 0x000000ffff097224 */ /* 0x000fc600078e0005 */
[----:B------:R-:W-:Y:S01]  /*01e0*/  IADD3 R6, PT, PT, -R4, RZ, RZ ;  /* 0x000000ff04067210 */ /* 0x000fe20007ffe1ff */
[----:B-1----:R-:W-:-:S04]  /*01f0*/  UIADD3 UR4, UP0, UPT, UR4, 0x10, URZ ;  /* 0x0000001004047890 */ /* 0x002fc8000ff1e0ff */
[----:B------:R-:W-:-:S12]  /*0200*/  UIADD3.X UR5, UPT, UPT, URZ, UR5, URZ, UP0, !UPT ;  /* 0x00000005ff057290 */ /* 0x000fd800087fe4ff */
.L_x_8:
[----:B------:R-:W-:Y:S01]  /*0210*/  IADD3 R6, PT, PT, R6, 0x8, RZ ;  /* 0x0000000806067810 */ /* 0x000fe20007ffe0ff */
[----:B01----:R-:W-:Y:S02]  /*0220*/  IMAD.U32 R2, RZ, RZ, UR4 ;  /* 0x00000004ff027e24 */ /* 0x003fe4000f8e00ff */
[----:B------:R-:W-:Y:S01]  /*0230*/  IMAD.U32 R3, RZ, RZ, UR5 ;  /* 0x00000005ff037e24 */ /* 0x000fe2000f8e00ff */
[----:B------:R-:W-:Y:S01]  /*0240*/  ISETP.NE.AND P1, PT, R6, RZ, PT ;  /* 0x000000ff0600720c */ /* 0x000fe20003f25270 */
[----:B------:R-:W-:-:S04]  /*0250*/  IMAD.WIDE R2, R9, 0x4, R2 ;  /* 0x0000000409027825 */ /* 0x000fc800078e0202 */
[----:B------:R-:W-:Y:S01]  /*0260*/  VIADD R9, R9, 0x8 ;  /* 0x0000000809097836 */ /* 0x000fe20000000000 */
[----:B-----5:R1:W-:Y:S04]  /*0270*/  STG.E desc[UR6][R2.64+-0x10], R7 ;  /* 0xfffff00702007986 */ /* 0x0203e8000c101906 */
[----:B------:R1:W-:Y:S04]  /*0280*/  STG.E desc[UR6][R2.64+-0xc], R7 ;  /* 0xfffff40702007986 */ /* 0x0003e8000c101906 */
[----:B------:R1:W-:Y:S04]  /*0290*/  STG.E desc[UR6][R2.64+-0x8], R7 ;  /* 0xfffff80702007986 */ /* 0x0003e8000c101906 */
[----:B------:R1:W-:Y:S04]  /*02a0*/  STG.E desc[UR6][R2.64+-0x4], R7 ;  /* 0xfffffc0702007986 */ /* 0x0003e8000c101906 */
[----:B------:R1:W-:Y:S04]  /*02b0*/  STG.E desc[UR6][R2.64], R7 ;  /* 0x0000000702007986 */ /* 0x0003e8000c101906 */
[----:B------:R1:W-:Y:S04]  /*02c0*/  STG.E desc[UR6][R2.64+0x4], R7 ;  /* 0x0000040702007986 */ /* 0x0003e8000c101906 */
[----:B------:R1:W-:Y:S04]  /*02d0*/  STG.E desc[UR6][R2.64+0x8], R7 ;  /* 0x0000080702007986 */ /* 0x0003e8000c101906 */
[----:B------:R1:W-:Y:S01]  /*02e0*/  STG.E desc[UR6][R2.64+0xc], R7 ;  /* 0x00000c0702007986 */ /* 0x0003e2000c101906 */
[----:B------:R-:W-:Y:S05]  /*02f0*/  @P1 BRA `(.L_x_8) ;  /* 0xfffffffc00c41947 */ /* 0x000fea000383ffff */
.L_x_7:
[----:B------:R-:W-:Y:S05]  /*0300*/  @!P0 EXIT ;  /* 0x000000000000894d */ /* 0x000fea0003800000 */
[----:B------:R-:W-:Y:S02]  /*0310*/  ISETP.GE.U32.AND P0, PT, R0, 0x4, PT ;  /* 0x000000040000780c */ /* 0x000fe40003f06070 */
[----:B------:R-:W-:-:S04]  /*0320*/  LOP3.LUT R6, R8, 0x3, RZ, 0xc0, !PT ;  /* 0x0000000308067812 */ /* 0x000fc800078ec0ff */
[----:B------:R-:W-:-:S07]  /*0330*/  ISETP.NE.AND P1, PT, R6, RZ, PT ;  /* 0x000000ff0600720c */ /* 0x000fce0003f25270 */
[----:B------:R-:W-:Y:S06]  /*0340*/  @!P0 BRA `(.L_x_9) ;  /* 0x0000000000208947 */ /* 0x000fec0003800000 */
[----:B01----:R-:W0:Y:S01]  /*0350*/  LDC.64 R2, c[0x0][0x388] ;  /* 0x0000e200ff027b82 */ /* 0x003e220000000a00 */
[----:B------:R-:W-:Y:S01]  /*0360*/  IADD3 R9, PT, PT, R5, R4, RZ ;  /* 0x0000000405097210 */ /* 0x000fe20007ffe0ff */
[----:B------:R-:W-:-:S04]  /*0370*/  VIADD R4, R4, 0x4 ;  /* 0x0000000404047836 */ /* 0x000fc80000000000 */
[----:B0-----:R-:W-:-:S05]  /*0380*/  IMAD.WIDE R2, R9, 0x4, R2 ;  /* 0x0000000409027825 */ /* 0x001fca00078e0202 */
[----:B-----5:R2:W-:Y:S04]  /*0390*/  STG.E desc[UR6][R2.64], R7 ;  /* 0x0000000702007986 */ /* 0x0205e8000c101906 */
[----:B------:R2:W-:Y:S04]  /*03a0*/  STG.E desc[UR6][R2.64+0x4], R7 ;  /* 0x0000040702007986 */ /* 0x0005e8000c101906 */
[----:B------:R2:W-:Y:S04]  /*03b0*/  STG.E desc[UR6][R2.64+0x8], R7 ;  /* 0x0000080702007986 */ /* 0x0005e8000c101906 */
[----:B------:R2:W-:Y:S02]  /*03c0*/  STG.E desc[UR6][R2.64+0xc], R7 ;  /* 0x00000c0702007986 */ /* 0x0005e4000c101906 */
.L_x_9:
[----:B------:R-:W-:Y:S05]  /*03d0*/  @!P1 EXIT ;  /* 0x000000000000994d */ /* 0x000fea0003800000 */
[----:B------:R-:W-:Y:S02]  /*03e0*/  ISETP.NE.AND P0, PT, R6, 0x1, PT ;  /* 0x000000010600780c */ /* 0x000fe40003f05270 */
[----:B------:R-:W-:-:S04]  /*03f0*/  LOP3.LUT R0, R8, 0x1, RZ, 0xc0, !PT ;  /* 0x0000000108007812 */ /* 0x000fc800078ec0ff */
[----:B------:R-:W-:-:S07]  /*0400*/  ISETP.NE.U32.AND P1, PT, R0, 0x1, PT ;  /* 0x000000010000780c */ /* 0x000fce0003f25070 */
[----:B012---:R-:W0:Y:S01]  /*0410*/  @P0 LDC.64 R2, c[0x0][0x388] ;  /* 0x0000e200ff020b82 */ /* 0x007e220000000a00 */
[----:B------:R-:W-:-:S05]  /*0420*/  @P0 IADD3 R9, PT, PT, R5, R4, RZ ;  /* 0x0000000405090210 */ /* 0x000fca0007ffe0ff */
[----:B0-----:R-:W-:-:S05]  /*0430*/  @P0 IMAD.WIDE R2, R9, 0x4, R2 ;  /* 0x0000000409020825 */ /* 0x001fca00078e0202 */
[----:B-----5:R0:W-:Y:S04]  /*0440*/  @P0 STG.E desc[UR6][R2.64], R7 ;  /* 0x0000000702000986 */ /* 0x0201e8000c101906 */
[----:B------:R0:W-:Y:S01]  /*0450*/  @P0 STG.E desc[UR6][R2.64+0x4], R7 ;  /* 0x0000040702000986 */ /* 0x0001e2000c101906 */
[----:B------:R-:W-:Y:S05]  /*0460*/  @P1 EXIT ;  /* 0x000000000000194d */ /* 0x000fea0003800000 */
[----:B0-----:R-:W0:Y:S01]  /*0470*/  LDC.64 R2, c[0x0][0x388] ;  /* 0x0000e200ff027b82 */ /* 0x001e220000000a00 */
[----:B------:R-:W-:-:S05]  /*0480*/  @P0 VIADD R4, R4, 0x2 ;  /* 0x0000000204040836 */ /* 0x000fca0000000000 */
[----:B------:R-:W-:-:S05]  /*0490*/  IADD3 R5, PT, PT, R5, R4, RZ ;  /* 0x0000000405057210 */ /* 0x000fca0007ffe0ff */
[----:B0-----:R-:W-:-:S05]  /*04a0*/  IMAD.WIDE R2, R5, 0x4, R2 ;  /* 0x0000000405027825 */ /* 0x001fca00078e0202 */
[----:B------:R-:W-:Y:S01]  /*04b0*/  STG.E desc[UR6][R2.64], R7 ;  /* 0x0000000702007986 */ /* 0x000fe2000c101906 */
[----:B------:R-:W-:Y:S05]  /*04c0*/  EXIT ;  /* 0x000000000000794d */ /* 0x000fea0003800000 */
.L_x_10:
        /* <DEDUP_REMOVED lines=11> */
.L_x_18:


//--------------------- .text._Z10TileWDenomPfS_iii --------------------------
	.section	.text._Z10TileWDenomPfS_iii,"ax",@progbits
	.align	128
        .global         _Z10TileWDenomPfS_iii
        .type           _Z10TileWDenomPfS_iii,@function
        .size           _Z10TileWDenomPfS_iii,(.L_x_19 - _Z10TileWDenomPfS_iii)
        .other          _Z10TileWDenomPfS_iii,@"STO_CUDA_ENTRY STV_DEFAULT"
_Z10TileWDenomPfS_iii:
.text._Z10TileWDenomPfS_iii:
[----:B------:R-:W-:Y:S01]  /*0000*/  LDC R1, c[0x0][0x37c] ;  /* 0x0000df00ff017b82 */ /* 0x000fe20000000800 */
[----:B------:R-:W0:Y:S07]  /*0010*/  S2R R4, SR_TID.Y ;  /* 0x0000000000047919 */ /* 0x000e2e0000002200 */
[----:B------:R-:W1:Y:S01]  /*0020*/  S2UR UR4, SR_CTAID.Y ;  /* 0x00000000000479c3 */ /* 0x000e620000002600 */
[----:B------:R-:W2:Y:S01]  /*0030*/  LDCU UR7, c[0x0][0x390] ;  /* 0x00007200ff0777ac */ /* 0x000ea20008000800 */
[----:B------:R-:W3:Y:S06]  /*0040*/  S2R R3, SR_TID.X ;  /* 0x0000000000037919 */ /* 0x000eec0000002100 */
[----:B------:R-:W3:Y:S01]  /*0050*/  LDC R18, c[0x0][0x360] ;  /* 0x0000d800ff127b82 */ /* 0x000ee20000000800 */
[----:B------:R-:W1:Y:S07]  /*0060*/  LDCU UR5, c[0x0][0x364] ;  /* 0x00006c80ff0577ac */ /* 0x000e6e0008000800 */
[----:B------:R-:W3:Y:S08]  /*0070*/  S2UR UR6, SR_CTAID.X ;  /* 0x00000000000679c3 */ /* 0x000ef00000002500 */
[----:B------:R-:W4:Y:S01]  /*0080*/  LDC R19, c[0x0][0x398] ;  /* 0x0000e600ff137b82 */ /* 0x000f220000000800 */
[----:B-1----:R-:W-:-:S06]  /*0090*/  UIMAD UR4, UR4, UR5, URZ ;  /* 0x00000005040472a4 */ /* 0x002fcc000f8e02ff */
[----:B0-----:R-:W-:Y:S01]  /*00a0*/  IADD3 R0, PT, PT, R4, UR4, RZ ;  /* 0x0000000404007c10 */ /* 0x001fe2000fffe0ff */
[----:B---3--:R-:W-:-:S03]  /*00b0*/  IMAD R18, R18, UR6, R3 ;  /* 0x0000000612127c24 */ /* 0x008fc6000f8e0203 */
[----:B----4-:R-:W-:-:S04]  /*00c0*/  ISETP.GE.AND P0, PT, R0, R19, PT ;  /* 0x000000130000720c */ /* 0x010fc80003f06270 */
[----:B--2---:R-:W-:-:S13]  /*00d0*/  ISETP.GE.OR P0, PT, R18, UR7, P0 ;  /* 0x0000000712007c0c */ /* 0x004fda0008706670 */
[----:B------:R-:W-:Y:S05]  /*00e0*/  @P0 EXIT ;  /* 0x000000000000094d */ /* 0x000fea0003800000 */
[----:B------:R-:W0:Y:S08]  /*00f0*/  LDC R21, c[0x0][0x394] ;  /* 0x0000e500ff157b82 */ /* 0x000e300000000800 */
[----:B------:R-:W1:Y:S01]  /*0100*/  LDC.64 R2, c[0x0][0x380] ;  /* 0x0000e000ff027b82 */ /* 0x000e620000000a00 */
[----:B0-----:R-:W-:-:S13]  /*0110*/  ISETP.GE.AND P0, PT, R21, 0x1, PT ;  /* 0x000000011500780c */ /* 0x001fda0003f06270 */
[----:B-1----:R-:W-:Y:S05]  /*0120*/  @!P0 EXIT ;  /* 0x000000000000894d */ /* 0x002fea0003800000 */
[----:B------:R-:W0:Y:S01]  /*0130*/  LDCU.64 UR6, c[0x0][0x358] ;  /* 0x00006b00ff0677ac */ /* 0x000e220008000a00 */
[----:B------:R-:W-:Y:S01]  /*0140*/  ISETP.GE.U32.AND P1, PT, R21, 0x8, PT ;  /* 0x000000081500780c */ /* 0x000fe20003f26070 */
[----:B------:R-:W-:-:S04]  /*0150*/  IMAD R5, R18, R19, R0 ;  /* 0x0000001312057224 */ /* 0x000fc800078e0200 */
[----:B------:R-:W-:Y:S01]  /*0160*/  IMAD.WIDE R2, R5, 0x4, R2 ;  /* 0x0000000405027825 */ /* 0x000fe200078e0202 */
[----:B------:R-:W-:-:S03]  /*0170*/  LOP3.LUT R22, R21, 0x7, RZ, 0xc0, !PT ;  /* 0x0000000715167812 */ /* 0x000fc600078ec0ff */
[----:B------:R-:W-:Y:S01]  /*0180*/  HFMA2 R20, -RZ, RZ, 0, 0 ;  /* 0x00000000ff147431 */ /* 0x000fe200000001ff */
[----:B------:R-:W-:Y:S01]  /*0190*/  ISETP.NE.AND P0, PT, R22, RZ, PT ;  /* 0x000000ff1600720c */ /* 0x000fe20003f05270 */
[----:B0-----:R0:W5:Y:S02]  /*01a0*/  LDG.E R23, desc[UR6][R2.64] ;  /* 0x0000000602177981 */ /* 0x001164000c1e1900 */
[----:B------:R-:W-:Y:S10]  /*01b0*/  @!P1 BRA `(.L_x_11) ;  /* 0x0000000000689947 */ /* 0x000ff40003800000 */
[----:B0-----:R-:W0:Y:S01]  /*01c0*/  LDC.64 R2, c[0x0][0x388] ;  /* 0x0000e200ff027b82 */ /* 0x001e220000000a00 */
[----:B------:R-:W-:Y:S01]  /*01d0*/  IMAD R5, R19, R21, RZ ;  /* 0x0000001513057224 */ /* 0x000fe200078e02ff */
[----:B------:R-:W-:-:S03]  /*01e0*/  LOP3.LUT R20, R21, 0x7ffffff8, RZ, 0xc0, !PT ;  /* 0x7ffffff815147812 */ /* 0x000fc600078ec0ff */
[----:B------:R-:W-:Y:S01]  /*01f0*/  IMAD R5, R18, R5, R4 ;  /* 0x0000000512057224 */ /* 0x000fe200078e0204 */
[----:B------:R-:W-:-:S04]  /*0200*/  IADD3 R26, PT, PT, -R20, RZ, RZ ;  /* 0x000000ff141a7210 */ /* 0x000fc80007ffe1ff */
[----:B------:R-:W-:-:S07]  /*0210*/  IADD3 R27, PT, PT, R5, UR4, RZ ;  /* 0x00000004051b7c10 */ /* 0x000fce000fffe0ff */
.L_x_12:
[----:B01----:R-:W-:Y:S01]  /*0220*/  IMAD.WIDE R12, R27, 0x4, R2 ;  /* 0x000000041b0c7825 */ /* 0x003fe200078e0202 */
[----:B------:R-:W-:Y:S02]  /*0230*/  IADD3 R26, PT, PT, R26, 0x8, RZ ;  /* 0x000000081a1a7810 */ /* 0x000fe40007ffe0ff */
[C---:B------:R-:W-:Y:S02]  /*0240*/  LEA R27, R19.reuse, R27, 0x3 ;  /* 0x0000001b131b7211 */ /* 0x040fe400078e18ff */
[----:B------:R-:W-:Y:S01]  /*0250*/  ISETP.NE.AND P1, PT, R26, RZ, PT ;  /* 0x000000ff1a00720c */ /* 0x000fe20003f25270 */
[C---:B------:R-:W-:Y:S01]  /*0260*/  IMAD.WIDE R14, R19.reuse, 0x4, R12 ;  /* 0x00000004130e7825 */ /* 0x040fe200078e020c */
[----:B-----5:R1:W-:Y:S04]  /*0270*/  STG.E desc[UR6][R12.64], R23 ;  /* 0x000000170c007986 */ /* 0x0203e8000c101906 */
[----:B------:R1:W-:Y:S01]  /*0280*/  STG.E desc[UR6][R14.64], R23 ;  /* 0x000000170e007986 */ /* 0x0003e2000c101906 */
[----:B------:R-:W-:-:S05]  /*0290*/  IMAD.WIDE R16, R19, 0x4, R14 ;  /* 0x0000000413107825 */ /* 0x000fca00078e020e */
        /* <DEDUP_REMOVED lines=11> */
[----:B------:R-:W-:Y:S05]  /*0350*/  @P1 BRA `(.L_x_12) ;  /* 0xfffffffc00b01947 */ /* 0x000fea000383ffff */
.L_x_11:
[----:B------:R-:W-:Y:S05]  /*0360*/  @!P0 EXIT ;  /* 0x000000000000894d */ /* 0x000fea0003800000 */
[----:B------:R-:W-:Y:S02]  /*0370*/  ISETP.GE.U32.AND P0, PT, R22, 0x4, PT ;  /* 0x000000041600780c */ /* 0x000fe40003f06070 */
[----:B-1----:R-:W-:-:S04]  /*0380*/  LOP3.LUT R10, R21, 0x3, RZ, 0xc0, !PT ;  /* 0x00000003150a7812 */ /* 0x002fc800078ec0ff */
[----:B------:R-:W-:-:S07]  /*0390*/  ISETP.NE.AND P1, PT, R10, RZ, PT ;  /* 0x000000ff0a00720c */ /* 0x000fce0003f25270 */
[----:B------:R-:W-:Y:S06]  /*03a0*/  @!P0 BRA `(.L_x_13) ;  /* 0x0000000000308947 */ /* 0x000fec0003800000 */
[----:B0-----:R-:W0:Y:S01]  /*03b0*/  LDC.64 R2, c[0x0][0x388] ;  /* 0x0000e200ff027b82 */ /* 0x001e220000000a00 */
[----:B------:R-:W-:Y:S01]  /*03c0*/  IMAD R4, R18, R21, R20 ;  /* 0x0000001512047224 */ /* 0x000fe200078e0214 */
[----:B------:R-:W-:-:S03]  /*03d0*/  IADD3 R20, PT, PT, R20, 0x4, RZ ;  /* 0x0000000414147810 */ /* 0x000fc60007ffe0ff */
[----:B------:R-:W-:-:S04]  /*03e0*/  IMAD R5, R4, R19, R0 ;  /* 0x0000001304057224 */ /* 0x000fc800078e0200 */
[----:B0-----:R-:W-:-:S05]  /*03f0*/  IMAD.WIDE R2, R5, 0x4, R2 ;  /* 0x0000000405027825 */ /* 0x001fca00078e0202 */
[----:B-----5:R1:W-:Y:S01]  /*0400*/  STG.E desc[UR6][R2.64], R23 ;  /* 0x0000001702007986 */ /* 0x0203e2000c101906 */
[----:B------:R-:W-:-:S05]  /*0410*/  IMAD.WIDE R4, R19, 0x4, R2 ;  /* 0x0000000413047825 */ /* 0x000fca00078e0202 */
[----:B------:R1:W-:Y:S01]  /*0420*/  STG.E desc[UR6][R4.64], R23 ;  /* 0x0000001704007986 */ /* 0x0003e2000c101906 */
[----:B------:R-:W-:-:S05]  /*0430*/  IMAD.WIDE R6, R19, 0x4, R4 ;  /* 0x0000000413067825 */ /* 0x000fca00078e0204 */
[----:B------:R1:W-:Y:S01]  /*0440*/  STG.E desc[UR6][R6.64], R23 ;  /* 0x0000001706007986 */ /* 0x0003e2000c101906 */
[----:B------:R-:W-:-:S05]  /*0450*/  IMAD.WIDE R8, R19, 0x4, R6 ;  /* 0x0000000413087825 */ /* 0x000fca00078e0206 */
[----:B------:R1:W-:Y:S02]  /*0460*/  STG.E desc[UR6][R8.64], R23 ;  /* 0x0000001708007986 */ /* 0x0003e4000c101906 */
.L_x_13:
[----:B------:R-:W-:Y:S05]  /*0470*/  @!P1 EXIT ;  /* 0x000000000000994d */ /* 0x000fea0003800000 */
[----:B------:R-:W-:Y:S02]  /*0480*/  ISETP.NE.AND P0, PT, R10, 0x1, PT ;  /* 0x000000010a00780c */ /* 0x000fe40003f05270 */
[----:B01----:R-:W-:-:S04]  /*0490*/  LOP3.LUT R2, R21, 0x1, RZ, 0xc0, !PT ;  /* 0x0000000115027812 */ /* 0x003fc800078ec0ff */
[----:B------:R-:W-:-:S07]  /*04a0*/  ISETP.NE.U32.AND P1, PT, R2, 0x1, PT ;  /* 0x000000010200780c */ /* 0x000fce0003f25070 */
[----:B------:R-:W-:Y:S06]  /*04b0*/  @!P0 BRA `(.L_x_14) ;  /* 0x0000000000208947 */ /* 0x000fec0003800000 */
[----:B------:R-:W0:Y:S01]  /*04c0*/  LDC.64 R2, c[0x0][0x388] ;  /* 0x0000e200ff027b82 */ /* 0x000e220000000a00 */
[----:B------:R-:W-:Y:S01]  /*04d0*/  IMAD R4, R18, R21, R20 ;  /* 0x0000001512047224 */ /* 0x000fe200078e0214 */
[----:B------:R-:W-:-:S03]  /*04e0*/  IADD3 R20, PT, PT, R20, 0x2, RZ ;  /* 0x0000000214147810 */ /* 0x000fc60007ffe0ff */
[----:B------:R-:W-:-:S04]  /*04f0*/  IMAD R5, R4, R19, R0 ;  /* 0x0000001304057224 */ /* 0x000fc800078e0200 */
[----:B0-----:R-:W-:-:S05]  /*0500*/  IMAD.WIDE R2, R5, 0x4, R2 ;  /* 0x0000000405027825 */ /* 0x001fca00078e0202 */
[----:B-----5:R0:W-:Y:S01]  /*0510*/  STG.E desc[UR6][R2.64], R23 ;  /* 0x0000001702007986 */ /* 0x0201e2000c101906 */
[----:B------:R-:W-:-:S05]  /*0520*/  IMAD.WIDE R4, R19, 0x4, R2 ;  /* 0x0000000413047825 */ /* 0x000fca00078e0202 */
[----:B------:R0:W-:Y:S02]  /*0530*/  STG.E desc[UR6][R4.64], R23 ;  /* 0x0000001704007986 */ /* 0x0001e4000c101906 */
.L_x_14:
[----:B------:R-:W-:Y:S05]  /*0540*/  @P1 EXIT ;  /* 0x000000000000194d */ /* 0x000fea0003800000 */
[----:B0-----:R-:W0:Y:S01]  /*0550*/  LDC.64 R2, c[0x0][0x388] ;  /* 0x0000e200ff027b82 */ /* 0x001e220000000a00 */
[----:B------:R-:W-:-:S04]  /*0560*/  IMAD R18, R18, R21, R20 ;  /* 0x0000001512127224 */ /* 0x000fc800078e0214 */
[----:B------:R-:W-:-:S04]  /*0570*/  IMAD R19, R18, R19, R0 ;  /* 0x0000001312137224 */ /* 0x000fc800078e0200 */
[----:B0-----:R-:W-:-:S05]  /*0580*/  IMAD.WIDE R2, R19, 0x4, R2 ;  /* 0x0000000413027825 */ /* 0x001fca00078e0202 */
[----:B-----5:R-:W-:Y:S01]  /*0590*/  STG.E desc[UR6][R2.64], R23 ;  /* 0x0000001702007986 */ /* 0x020fe2000c101906 */
[----:B------:R-:W-:Y:S05]  /*05a0*/  EXIT ;  /* 0x000000000000794d */ /* 0x000fea0003800000 */
.L_x_15:
        /* <DEDUP_REMOVED lines=13> */
.L_x_19:


//--------------------- .text._Z11ZerosToOnesPfiif --------------------------
	.section	.text._Z11ZerosToOnesPfiif,"ax",@progbits
	.align	128
        .global         _Z11ZerosToOnesPfiif
        .type           _Z11ZerosToOnesPfiif,@function
        .size           _Z11ZerosToOnesPfiif,(.L_x_20 - _Z11ZerosToOnesPfiif)
        .other          _Z11ZerosToOnesPfiif,@"STO_CUDA_ENTRY STV_DEFAULT"
_Z11ZerosToOnesPfiif:
.text._Z11ZerosToOnesPfiif:
        /* <DEDUP_REMOVED lines=13> */
[----:B------:R-:W0:Y:S01]  /*00d0*/  LDC.64 R2, c[0x0][0x380] ;  /* 0x0000e000ff027b82 */ /* 0x000e220000000a00 */
[----:B------:R-:W1:Y:S01]  /*00e0*/  LDCU.64 UR4, c[0x0][0x358] ;  /* 0x00006b00ff0477ac */ /* 0x000e620008000a00 */
[----:B------:R-:W-:Y:S01]  /*00f0*/  IMAD R5, R0, UR7, R5 ;  /* 0x0000000700057c24 */ /* 0x000fe2000f8e0205 */
[----:B------:R-:W2:Y:S03]  /*0100*/  LDCU UR6, c[0x0][0x390] ;  /* 0x00007200ff0677ac */ /* 0x000ea60008000800 */
[----:B0-----:R-:W-:-:S05]  /*0110*/  IMAD.WIDE R2, R5, 0x4, R2 ;  /* 0x0000000405027825 */ /* 0x001fca00078e0202 */
[----:B-1----:R-:W2:Y:S02]  /*0120*/  LDG.E R0, desc[UR4][R2.64] ;  /* 0x0000000402007981 */ /* 0x002ea4000c1e1900 */
[----:B--2---:R-:W-:-:S13]  /*0130*/  FSETP.GEU.AND P0, PT, R0, UR6, PT ;  /* 0x0000000600007c0b */ /* 0x004fda000bf0e000 */
[----:B------:R-:W-:Y:S05]  /*0140*/  @P0 EXIT ;  /* 0x000000000000094d */ /* 0x000fea0003800000 */
[----:B------:R-:W-:-:S05]  /*0150*/  HFMA2 R5, -RZ, RZ, 1.875, 0 ;  /* 0x3f800000ff057431 */ /* 0x000fca00000001ff */
[----:B------:R-:W-:Y:S01]  /*0160*/  STG.E desc[UR4][R2.64], R5 ;  /* 0x0000000502007986 */ /* 0x000fe2000c101904 */
[----:B------:R-:W-:Y:S05]  /*0170*/  EXIT ;  /* 0x000000000000794d */ /* 0x000fea0003800000 */
.L_x_16:
        /* <DEDUP_REMOVED lines=16> */
.L_x_20:


//--------------------- .nv.shared.reserved.0     --------------------------
	.section	.nv.shared.reserved.0,"aw",@nobits
	.weak		__nv_reservedSMEM_offset_0_alias
	.size		__nv_reservedSMEM_offset_0_alias, 0, 64
	.other		__nv_reservedSMEM_offset_0_alias,@"STO_CUDA_RESERVED_SHARED STV_DEFAULT"
__nv_reservedSMEM_offset_0_alias:
	.zero		0
	.zero		64


//--------------------- .nv.constant0._Z17bitonicSortNonnegPfS_iii --------------------------
	.section	.nv.constant0._Z17bitonicSortNonnegPfS_iii,"a",@progbits
	.sectionflags	@""
	.align	4
.nv.constant0._Z17bitonicSortNonnegPfS_iii:
	.zero		924


//--------------------- .nv.constant0._Z10TileHDenomPfS_iii --------------------------
	.section	.nv.constant0._Z10TileHDenomPfS_iii,"a",@progbits
	.sectionflags	@""
	.align	4
.nv.constant0._Z10TileHDenomPfS_iii:
	.zero		924


//--------------------- .nv.constant0._Z10TileWDenomPfS_iii --------------------------
	.section	.nv.constant0._Z10TileWDenomPfS_iii,"a",@progbits
	.sectionflags	@""
	.align	4
.nv.constant0._Z10TileWDenomPfS_iii:
	.zero		924


//--------------------- .nv.constant0._Z11ZerosToOnesPfiif --------------------------
	.section	.nv.constant0._Z11ZerosToOnesPfiif,"a",@progbits
	.sectionflags	@""
	.align	4
.nv.constant0._Z11ZerosToOnesPfiif:
	.zero		916


//--------------------- SYMBOLS --------------------------

	.type		.nv.reservedSmem.offset0,@object
	.size		.nv.reservedSmem.offset0,0x4
